def matmul_kernel(
    a_ptr,
    b_ptr,
    c_ptr,
    M,
    N,
    K,
    stride_am,
    stride_ak,
    stride_bk,
    stride_bn,
    stride_cm,
    stride_cn,
    BLOCK_M: tl.constexpr,
    BLOCK_N: tl.constexpr,
    BLOCK_K: tl.constexpr,
    GROUP_M: tl.constexpr,
):
    pid = tl.program_id(axis=0)
    num_pid_m = tl.cdiv(M, BLOCK_M)
    num_pid_n = tl.cdiv(N, BLOCK_N)
    num_pid_in_group = GROUP_M * num_pid_n
    group_id = pid // num_pid_in_group
    first_pid_m = group_id * GROUP_M
    group_size_m = min(num_pid_m - first_pid_m, GROUP_M)
    pid_m = first_pid_m + ((pid % num_pid_in_group) % group_size_m)
    pid_n = (pid % num_pid_in_group) // group_size_m

    offs_am = (pid_m * BLOCK_M + tl.arange(0, BLOCK_M)) % M
    offs_bn = (pid_n * BLOCK_N + tl.arange(0, BLOCK_N)) % N
    offs_k = tl.arange(0, BLOCK_K)
    a_ptrs = a_ptr + offs_am[:, None] * stride_am + offs_k[None, :] * stride_ak
    b_ptrs = b_ptr + offs_k[:, None] * stride_bk + offs_bn[None, :] * stride_bn

    acc = tl.zeros((BLOCK_M, BLOCK_N), dtype=tl.float32)
    for kk in range(0, tl.cdiv(K, BLOCK_K)):
        a = tl.load(a_ptrs, mask=offs_k[None, :] < K - kk * BLOCK_K, other=0.0)
        b = tl.load(b_ptrs, mask=offs_k[:, None] < K - kk * BLOCK_K, other=0.0)
        acc = tl.dot(a, b, acc)
        a_ptrs += BLOCK_K * stride_ak
        b_ptrs += BLOCK_K * stride_bk

    c = acc.to(c_ptr.dtype.element_ty)
    offs_cm = pid_m * BLOCK_M + tl.arange(0, BLOCK_M)
    offs_cn = pid_n * BLOCK_N + tl.arange(0, BLOCK_N)
    c_ptrs = c_ptr + offs_cm[:, None] * stride_cm + offs_cn[None, :] * stride_cn
    mask = (offs_cm[:, None] < M) & (offs_cn[None, :] < N)
    tl.store(c_ptrs, c, mask=mask)

# config = {"BLOCK_K": 64, "BLOCK_M": 64, "BLOCK_N": 64, "GROUP_M": 8, "arch": "sm_100", "dtype": "fp8e4m3", "num_ctas": 1, "num_stages": 2, "num_warps": 8}
# arch = sm_100


// ===== COMPILED SASS (sm_100a) =====

	.target	sm_100a

	.elftype	@"ET_EXEC"


//--------------------- .note.nv.tkinfo           --------------------------
	.section	.note.nv.tkinfo,"",@"SHT_NOTE"
	.sectionflags	@"SHF_NOTE_NV_TKINFO"
	.tkinfo
        /*0018*/ 	.word	0x00000081
        /*0030*/ 	.string	""
        /*0030*/ 	.string	"ptxas-blackwell"
        /*0030*/ 	.string	"Cuda compilation tools, release 12.9, V12.9.86"
        /*0030*/ 	.string	"Build cuda_12.9.r12.9/compiler.36037853_0"
        /*0030*/ 	.string	"-v  -suppress-debug-info  -lineinfo  -arch sm_100a "



//--------------------- .note.nv.cuver            --------------------------
	.section	.note.nv.cuver,"",@"SHT_NOTE"
	.sectionflags	@"SHF_NOTE_NV_CUVER"
        /*0018*/ 	.short	0x0001
        /*001a*/ 	.short	0x0064
        /*001c*/ 	.short	0x0001
        /*001e*/ 	.short	0x0000
        /*0020*/ 	.short	0x0001
        /*0022*/ 	.short	0x0000


//--------------------- .nv.info                  --------------------------
	.section	.nv.info,"",@"SHT_CUDA_INFO"
	.align	4


	//----- nvinfo : EIATTR_REGCOUNT
	.align		4
        /*0000*/ 	.byte	0x04, 0x2f
        /*0002*/ 	.short	(.L_4 - .L_3)
	.align		4
.L_3:
        /*0004*/ 	.word	index@(matmul_kernel)
        /*0008*/ 	.word	0x00000080


	//----- nvinfo : EIATTR_FRAME_SIZE
	.align		4
.L_4:
        /*000c*/ 	.byte	0x04, 0x11
        /*000e*/ 	.short	(.L_6 - .L_5)
	.align		4
.L_5:
        /*0010*/ 	.word	index@($__internal_2_$__cuda_sm10x_tcgen05_guardrail_trap_unallocated_columns_being_dealloced)
        /*0014*/ 	.word	0x00000000


	//----- nvinfo : EIATTR_FRAME_SIZE
	.align		4
.L_6:
        /*0018*/ 	.byte	0x04, 0x11
        /*001a*/ 	.short	(.L_8 - .L_7)
	.align		4
.L_7:
        /*001c*/ 	.word	index@($__internal_1_$__cuda_sm10x_tcgen05_guardrail_trap_phase_invalid_during_alloc)
        /*0020*/ 	.word	0x00000000


	//----- nvinfo : EIATTR_FRAME_SIZE
	.align		4
.L_8:
        /*0024*/ 	.byte	0x04, 0x11
        /*0026*/ 	.short	(.L_10 - .L_9)
	.align		4
.L_9:
        /*0028*/ 	.word	index@($__internal_0_$__cuda_sm10x_tcgen05_guardrail_trap_col_being_dealloced_not_returned_by_alloc)
        /*002c*/ 	.word	0x00000000


	//----- nvinfo : EIATTR_FRAME_SIZE
	.align		4
.L_10:
        /*0030*/ 	.byte	0x04, 0x11
        /*0032*/ 	.short	(.L_12 - .L_11)
	.align		4
.L_11:
        /*0034*/ 	.word	index@(matmul_kernel)
        /*0038*/ 	.word	0x00000000


	//----- nvinfo : EIATTR_MIN_STACK_SIZE
	.align		4
.L_12:
        /*003c*/ 	.byte	0x04, 0x12
        /*003e*/ 	.short	(.L_14 - .L_13)
	.align		4
.L_13:
        /*0040*/ 	.word	index@(matmul_kernel)
        /*0044*/ 	.word	0x00000000
.L_14:


//--------------------- .nv.info.matmul_kernel    --------------------------
	.section	.nv.info.matmul_kernel,"",@"SHT_CUDA_INFO"
	.sectionflags	@""
	.align	4


	//----- nvinfo : EIATTR_CUDA_API_VERSION
	.align		4
        /*0000*/ 	.byte	0x04, 0x37
        /*0002*/ 	.short	(.L_16 - .L_15)
.L_15:
        /*0004*/ 	.word	0x00000081


	//----- nvinfo : EIATTR_KPARAM_INFO
	.align		4
.L_16:
        /*0008*/ 	.byte	0x04, 0x17
        /*000a*/ 	.short	(.L_18 - .L_17)
.L_17:
        /*000c*/ 	.word	0x00000000
        /*0010*/ 	.short	0x000d
        /*0012*/ 	.short	0x0048
        /*0014*/ 	.byte	0x00, 0xf4, 0x21, 0x00


	//----- nvinfo : EIATTR_KPARAM_INFO
	.align		4
.L_18:
        /*0018*/ 	.byte	0x04, 0x17
        /*001a*/ 	.short	(.L_20 - .L_19)
.L_19:
        /*001c*/ 	.word	0x00000000
        /*0020*/ 	.short	0x000c
        /*0022*/ 	.short	0x0040
        /*0024*/ 	.byte	0x00, 0xf4, 0x21, 0x00


	//----- nvinfo : EIATTR_KPARAM_INFO
	.align		4
.L_20:
        /*0028*/ 	.byte	0x04, 0x17
        /*002a*/ 	.short	(.L_22 - .L_21)
.L_21:
        /*002c*/ 	.word	0x00000000
        /*0030*/ 	.short	0x000b
        /*0032*/ 	.short	0x0038
        /*0034*/ 	.byte	0x00, 0xf0, 0x11, 0x00


	//----- nvinfo : EIATTR_KPARAM_INFO
	.align		4
.L_22:
        /*0038*/ 	.byte	0x04, 0x17
        /*003a*/ 	.short	(.L_24 - .L_23)
.L_23:
        /*003c*/ 	.word	0x00000000
        /*0040*/ 	.short	0x000a
        /*0042*/ 	.short	0x0034
        /*0044*/ 	.byte	0x00, 0xf0, 0x11, 0x00


	//----- nvinfo : EIATTR_KPARAM_INFO
	.align		4
.L_24:
        /*0048*/ 	.byte	0x04, 0x17
        /*004a*/ 	.short	(.L_26 - .L_25)
.L_25:
        /*004c*/ 	.word	0x00000000
        /*0050*/ 	.short	0x0009
        /*0052*/ 	.short	0x0030
        /*0054*/ 	.byte	0x00, 0xf0, 0x11, 0x00


	//----- nvinfo : EIATTR_KPARAM_INFO
	.align		4
.L_26:
        /*0058*/ 	.byte	0x04, 0x17
        /*005a*/ 	.short	(.L_28 - .L_27)
.L_27:
        /*005c*/ 	.word	0x00000000
        /*0060*/ 	.short	0x0008
        /*0062*/ 	.short	0x002c
        /*0064*/ 	.byte	0x00, 0xf0, 0x11, 0x00


	//----- nvinfo : EIATTR_KPARAM_INFO
	.align		4
.L_28:
        /*0068*/ 	.byte	0x04, 0x17
        /*006a*/ 	.short	(.L_30 - .L_29)
.L_29:
        /*006c*/ 	.word	0x00000000
        /*0070*/ 	.short	0x0007
        /*0072*/ 	.short	0x0028
        /*0074*/ 	.byte	0x00, 0xf0, 0x11, 0x00


	//----- nvinfo : EIATTR_KPARAM_INFO
	.align		4
.L_30:
        /*0078*/ 	.byte	0x04, 0x17
        /*007a*/ 	.short	(.L_32 - .L_31)
.L_31:
        /*007c*/ 	.word	0x00000000
        /*0080*/ 	.short	0x0006
        /*0082*/ 	.short	0x0024
        /*0084*/ 	.byte	0x00, 0xf0, 0x11, 0x00


	//----- nvinfo : EIATTR_KPARAM_INFO
	.align		4
.L_32:
        /*0088*/ 	.byte	0x04, 0x17
        /*008a*/ 	.short	(.L_34 - .L_33)
.L_33:
        /*008c*/ 	.word	0x00000000
        /*0090*/ 	.short	0x0005
        /*0092*/ 	.short	0x0020
        /*0094*/ 	.byte	0x00, 0xf0, 0x11, 0x00


	//----- nvinfo : EIATTR_KPARAM_INFO
	.align		4
.L_34:
        /*0098*/ 	.byte	0x04, 0x17
        /*009a*/ 	.short	(.L_36 - .L_35)
.L_35:
        /*009c*/ 	.word	0x00000000
        /*00a0*/ 	.short	0x0004
        /*00a2*/ 	.short	0x001c
        /*00a4*/ 	.byte	0x00, 0xf0, 0x11, 0x00


	//----- nvinfo : EIATTR_KPARAM_INFO
	.align		4
.L_36:
        /*00a8*/ 	.byte	0x04, 0x17
        /*00aa*/ 	.short	(.L_38 - .L_37)
.L_37:
        /*00ac*/ 	.word	0x00000000
        /*00b0*/ 	.short	0x0003
        /*00b2*/ 	.short	0x0018
        /*00b4*/ 	.byte	0x00, 0xf0, 0x11, 0x00


	//----- nvinfo : EIATTR_KPARAM_INFO
	.align		4
.L_38:
        /*00b8*/ 	.byte	0x04, 0x17
        /*00ba*/ 	.short	(.L_40 - .L_39)
.L_39:
        /*00bc*/ 	.word	0x00000000
        /*00c0*/ 	.short	0x0002
        /*00c2*/ 	.short	0x0010
        /*00c4*/ 	.byte	0x00, 0xf4, 0x21, 0x00


	//----- nvinfo : EIATTR_KPARAM_INFO
	.align		4
.L_40:
        /*00c8*/ 	.byte	0x04, 0x17
        /*00ca*/ 	.short	(.L_42 - .L_41)
.L_41:
        /*00cc*/ 	.word	0x00000000
        /*00d0*/ 	.short	0x0001
        /*00d2*/ 	.short	0x0008
        /*00d4*/ 	.byte	0x00, 0xf4, 0x21, 0x00


	//----- nvinfo : EIATTR_KPARAM_INFO
	.align		4
.L_42:
        /*00d8*/ 	.byte	0x04, 0x17
        /*00da*/ 	.short	(.L_44 - .L_43)
.L_43:
        /*00dc*/ 	.word	0x00000000
        /*00e0*/ 	.short	0x0000
        /*00e2*/ 	.short	0x0000
        /*00e4*/ 	.byte	0x00, 0xf4, 0x21, 0x00


	//----- nvinfo : EIATTR_AT_ENTRY_FRAGMENTS
	.align		4
.L_44:
        /*00e8*/ 	.byte	0x04, 0x4f
        /*00ea*/ 	.short	(.L_46 - .L_45)


	//   ....[0]....
.L_45:
        /*00ec*/ 	.word	0x00000004


	//----- nvinfo : EIATTR_RESERVED_SMEM_USED
	.align		4
.L_46:
        /*00f0*/ 	.byte	0x01, 0x41
	.zero		2


	//----- nvinfo : EIATTR_SPARSE_MMA_MASK
	.align		4
        /*00f4*/ 	.byte	0x03, 0x50
        /*00f6*/ 	.short	0x0000


	//----- nvinfo : EIATTR_TCGEN05_1CTA_USED
	.align		4
        /*00f8*/ 	.byte	0x01, 0x51
	.zero		2


	//----- nvinfo : EIATTR_MAXREG_COUNT
	.align		4
        /*00fc*/ 	.byte	0x03, 0x1b
        /*00fe*/ 	.short	0x00ff


	//----- nvinfo : EIATTR_NUM_BARRIERS
	.align		4
        /*0100*/ 	.byte	0x02, 0x4c
        /*0102*/ 	.byte	0x01
	.zero		1


	//----- nvinfo : EIATTR_INT_WARP_WIDE_INSTR_OFFSETS
	.align		4
        /*0104*/ 	.byte	0x04, 0x31
        /*0106*/ 	.short	(.L_48 - .L_47)


	//   ....[0]....
.L_47:
        /*0108*/ 	.word	0x00001180


	//   ....[1]....
        /*010c*/ 	.word	0x00001190


	//   ....[2]....
        /*0110*/ 	.word	0x00002550


	//   ....[3]....
        /*0114*/ 	.word	0x00004920


	//   ....[4]....
        /*0118*/ 	.word	0x00004970


	//----- nvinfo : EIATTR_COOP_GROUP_MASK_REGIDS
	.align		4
.L_48:
        /*011c*/ 	.byte	0x04, 0x29
        /*011e*/ 	.short	(.L_50 - .L_49)


	//   ....[0]....
.L_49:
        /*0120*/ 	.word	0xffffffff


	//   ....[1]....
        /*0124*/ 	.word	0xffffffff


	//   ....[2]....
        /*0128*/ 	.word	0xffffffff


	//   ....[3]....
        /*012c*/ 	.word	0xffffffff


	//----- nvinfo : EIATTR_COOP_GROUP_INSTR_OFFSETS
	.align		4
.L_50:
        /*0130*/ 	.byte	0x04, 0x28
        /*0132*/ 	.short	(.L_52 - .L_51)


	//   ....[0]....
.L_51:
        /*0134*/ 	.word	0x00000070


	//   ....[1]....
        /*0138*/ 	.word	0x00000330


	//   ....[2]....
        /*013c*/ 	.word	0x000047b0


	//   ....[3]....
        /*0140*/ 	.word	0x00004a20


	//----- nvinfo : EIATTR_VRC_CTA_INIT_COUNT
	.align		4
.L_52:
        /*0144*/ 	.byte	0x02, 0x4a
        /*0146*/ 	.byte	0x80
	.zero		1


	//----- nvinfo : EIATTR_MBARRIER_INSTR_OFFSETS
	.align		4
        /*0148*/ 	.byte	0x04, 0x39
        /*014a*/ 	.short	(.L_54 - .L_53)


	//   ....[0]....
.L_53:
        /*014c*/ 	.word	0x000012b0
        /*0150*/ 	.word	0x000000ff
        /*0154*/ 	.word	0x00000000
        /*0158*/ 	.short	0x0100
        /*015a*/ 	.byte	0x0f
	.zero		1


	//   ....[1]....
        /*015c*/ 	.word	0x00002580
        /*0160*/ 	.word	0x000000ff
        /*0164*/ 	.word	0x00004008
        /*0168*/ 	.short	0x0100
        /*016a*/ 	.byte	0x0c
	.zero		1


	//   ....[2]....
        /*016c*/ 	.word	0x00002e60
        /*0170*/ 	.word	0x000000ff
        /*0174*/ 	.word	0x00000000
        /*0178*/ 	.short	0x010a
        /*017a*/ 	.byte	0x0f
	.zero		1


	//   ....[3]....
        /*017c*/ 	.word	0x00003c00
        /*0180*/ 	.word	0x000000ff
        /*0184*/ 	.word	0x00000000
        /*0188*/ 	.short	0x010a
        /*018a*/ 	.byte	0x0f
	.zero		1


	//   ....[4]....
        /*018c*/ 	.word	0x00003d90
        /*0190*/ 	.word	0x000000ff
        /*0194*/ 	.word	0x00004000
        /*0198*/ 	.short	0x0108
        /*019a*/ 	.byte	0x0c
	.zero		1


	//   ....[5]....
        /*019c*/ 	.word	0x00003e30
        /*01a0*/ 	.word	0x000000ff
        /*01a4*/ 	.word	0x00004008
        /*01a8*/ 	.short	0x0108
        /*01aa*/ 	.byte	0x0c
	.zero		1


	//   ....[6]....
        /*01ac*/ 	.word	0x00004a40
        /*01b0*/ 	.word	0x000000ff
        /*01b4*/ 	.word	0x00000000
        /*01b8*/ 	.short	0x010a
        /*01ba*/ 	.byte	0x0f
	.zero		1


	//   ....[7]....
        /*01bc*/ 	.word	0x00004a70
        /*01c0*/ 	.word	0x000000ff
        /*01c4*/ 	.word	0x00000000
        /*01c8*/ 	.short	0x010a
        /*01ca*/ 	.byte	0x0f
	.zero		1


	//----- nvinfo : EIATTR_NUM_MBARRIERS
	.align		4
.L_54:
        /*01cc*/ 	.byte	0x03, 0x38
        /*01ce*/ 	.short	0x0002


	//----- nvinfo : EIATTR_EXIT_INSTR_OFFSETS
	.align		4
        /*01d0*/ 	.byte	0x04, 0x1c
        /*01d2*/ 	.short	(.L_56 - .L_55)


	//   ....[0]....
.L_55:
        /*01d4*/ 	.word	0x00004a30


	//----- nvinfo : EIATTR_REQNTID
	.align		4
.L_56:
        /*01d8*/ 	.byte	0x04, 0x10
        /*01da*/ 	.short	(.L_58 - .L_57)
.L_57:
        /*01dc*/ 	.word	0x00000100
        /*01e0*/ 	.word	0x00000001
        /*01e4*/ 	.word	0x00000001


	//----- nvinfo : EIATTR_CRS_STACK_SIZE
	.align		4
.L_58:
        /*01e8*/ 	.byte	0x04, 0x1e
        /*01ea*/ 	.short	(.L_60 - .L_59)
.L_59:
        /*01ec*/ 	.word	0x00000000


	//----- nvinfo : EIATTR_CBANK_PARAM_SIZE
	.align		4
.L_60:
        /*01f0*/ 	.byte	0x03, 0x19
        /*01f2*/ 	.short	0x0050


	//----- nvinfo : EIATTR_PARAM_CBANK
	.align		4
        /*01f4*/ 	.byte	0x04, 0x0a
        /*01f6*/ 	.short	(.L_62 - .L_61)
	.align		4
.L_61:
        /*01f8*/ 	.word	index@(.nv.constant0.matmul_kernel)
        /*01fc*/ 	.short	0x0380
        /*01fe*/ 	.short	0x0050


	//----- nvinfo : EIATTR_SW_WAR
	.align		4
.L_62:
        /*0200*/ 	.byte	0x04, 0x36
        /*0202*/ 	.short	(.L_64 - .L_63)
.L_63:
        /*0204*/ 	.word	0x00000008
.L_64:


//--------------------- .nv.compat                --------------------------
	.section	.nv.compat,"",@"SHT_CUDA_COMPAT_INFO"
	.align	4
        /*0000*/ 	.byte	0x02, 0x02, 0x02, 0x00, 0x02, 0x05, 0x05, 0x00, 0x02, 0x03, 0x00, 0x00, 0x02, 0x06, 0x01, 0x00


//--------------------- .nv.callgraph             --------------------------
	.section	.nv.callgraph,"",@"SHT_CUDA_CALLGRAPH"
	.align	4
	.sectionentsize	8
	.align		4
        /*0000*/ 	.word	0x00000000
	.align		4
        /*0004*/ 	.word	0xffffffff
	.align		4
        /*0008*/ 	.word	0x00000000
	.align		4
        /*000c*/ 	.word	0xfffffffe
	.align		4
        /*0010*/ 	.word	0x00000000
	.align		4
        /*0014*/ 	.word	0xfffffffd
	.align		4
        /*0018*/ 	.word	0x00000000
	.align		4
        /*001c*/ 	.word	0xfffffffc


//--------------------- .text.matmul_kernel       --------------------------
	.section	.text.matmul_kernel,"ax",@progbits
	.align	128
        .global         matmul_kernel
        .type           matmul_kernel,@function
        .size           matmul_kernel,(.L_x_20 - matmul_kernel)
        .other          matmul_kernel,@"STO_CUDA_ENTRY STV_DEFAULT"
matmul_kernel:
.text.matmul_kernel:
[----:B------:R-:W0:Y:S01]  /*0000*/  LDC R1, c[0x0][0x37c] ;  /* 0x0000df00ff017b82 */ /* 0x000e220000000800 */
[----:B------:R-:W1:Y:S01]  /*0010*/  S2R R0, SR_TID.X ;  /* 0x0000000000007919 */ /* 0x000e620000002100 */
[----:B------:R-:W2:Y:S01]  /*0020*/  LDCU.64 UR26, c[0x0][0x358] ;  /* 0x00006b00ff1a77ac */ /* 0x000ea20008000a00 */
[----:B-1----:R-:W-:-:S13]  /*0030*/  ISETP.GE.U32.AND P0, PT, R0, 0x20, PT ;  /* 0x000000200000780c */ /* 0x002fda0003f06070 */
[----:B------:R-:W-:Y:S02]  /*0040*/  VOTEU.ANY UP0, P0 ;  /* 0x0000000000ff7886 */ /* 0x000fe40000000100 */
[----:B0-2---:R-:W-:Y:S05]  /*0050*/  BRA.U UP0, `(.L_x_0) ;  /* 0x0000000100b87547 */ /* 0x005fea000b800000 */
[----:B------:R-:W0:Y:S01]  /*0060*/  S2UR UR6, SR_CgaCtaId ;  /* 0x00000000000679c3 */ /* 0x000e220000008800 */
[----:B------:R-:W-:Y:S01]  /*0070*/  NOP ;  /* 0x0000000000007918 */ /* 0x000fe20000000000 */
[----:B------:R-:W-:Y:S02]  /*0080*/  UMOV UR4, 0x40 ;  /* 0x0000004000047882 */ /* 0x000fe40000000000 */
[----:B0-----:R-:W-:-:S09]  /*0090*/  ULEA UR4, UR6, UR4, 0x18 ;  /* 0x0000000406047291 */ /* 0x001fd2000f8ec0ff */
[----:B------:R-:W0:Y:S01]  /*00a0*/  LDS.U8 R2, [UR4] ;  /* 0x00000004ff027984 */ /* 0x000e220008000000 */
[----:B------:R-:W-:Y:S02]  /*00b0*/  UMOV UR4, 0x400 ;  /* 0x0000040000047882 */ /* 0x000fe40000000000 */
[----:B------:R-:W-:Y:S01]  /*00c0*/  ULEA UR4, UR6, UR4, 0x18 ;  /* 0x0000000406047291 */ /* 0x000fe2000f8ec0ff */
[----:B0-----:R-:W-:-:S13]  /*00d0*/  ISETP.NE.AND P0, PT, R2, RZ, PT ;  /* 0x000000ff0200720c */ /* 0x001fda0003f05270 */
[----:B------:R-:W-:Y:S05]  /*00e0*/  @P0 BRA `(.L_x_1) ;  /* 0x00000000007c0947 */ /* 0x000fea0003800000 */
[----:B------:R-:W-:-:S13]  /*00f0*/  ELECT P0, URZ, PT ;  /* 0x0000000000ff782f */ /* 0x000fda0003800000 */
[----:B------:R-:W-:Y:S05]  /*0100*/  @!P0 BRA `(.L_x_2) ;  /* 0x0000000000848947 */ /* 0x000fea0003800000 */
[----:B------:R-:W-:Y:S01]  /*0110*/  UMOV UR5, 0x2 ;  /* 0x0000000200057882 */ /* 0x000fe20000000000 */
[----:B------:R-:W-:Y:S02]  /*0120*/  IMAD.MOV.U32 R5, RZ, RZ, 0x1 ;  /* 0x00000001ff057424 */ /* 0x000fe400078e00ff */
[----:B------:R-:W-:Y:S02]  /*0130*/  IMAD.MOV.U32 R3, RZ, RZ, 0x3 ;  /* 0x00000003ff037424 */ /* 0x000fe400078e00ff */
[----:B------:R-:W-:Y:S04]  /*0140*/  DEPBAR.LE SB0, 0x36 ;  /* 0x00008d800000791a */ /* 0x000fe80000000000 */
[----:B------:R-:W0:Y:S02]  /*0150*/  UTCATOMSWS.FIND_AND_SET.ALIGN UP1, UR5, UR5 ;  /* 0x00000005000575e3 */ /* 0x000e240008020800 */
[----:B0-----:R-:W-:-:S04]  /*0160*/  PLOP3.LUT P0, PT, PT, PT, UP1, 0x80, 0x8 ;  /* 0x000000000008781c */ /* 0x001fc80003f0f018 */
[----:B------:R-:W-:-:S04]  /*0170*/  SEL R2, RZ, 0xffffffff, !P0 ;  /* 0xffffffffff027807 */ /* 0x000fc80004000000 */
[----:B------:R-:W-:Y:S01]  /*0180*/  ISETP.NE.AND P0, PT, R2, RZ, PT ;  /* 0x000000ff0200720c */ /* 0x000fe20003f05270 */
[----:B------:R-:W-:-:S12]  /*0190*/  IMAD.U32 R2, RZ, RZ, UR5 ;  /* 0x00000005ff027e24 */ /* 0x000fd8000f8e00ff */
[----:B------:R-:W-:Y:S05]  /*01a0*/  @P0 BRA `(.L_x_3) ;  /* 0x0000000000240947 */ /* 0x000fea0003800000 */
.L_x_4:
[----:B------:R-:W-:Y:S05]  /*01b0*/  NANOSLEEP 0x64 ;  /* 0x000000640000795d */ /* 0x000fea0003800000 */
[----:B------:R-:W-:-:S05]  /*01c0*/  UMOV UR5, 0x2 ;  /* 0x0000000200057882 */ /* 0x000fca0000000000 */
[----:B------:R-:W-:Y:S04]  /*01d0*/  DEPBAR.LE SB0, 0x36 ;  /* 0x00008d800000791a */ /* 0x000fe80000000000 */
[----:B------:R-:W0:Y:S02]  /*01e0*/  UTCATOMSWS.FIND_AND_SET.ALIGN UP1, UR5, UR5 ;  /* 0x00000005000575e3 */ /* 0x000e240008020800 */
[----:B0-----:R-:W-:-:S04]  /*01f0*/  PLOP3.LUT P0, PT, PT, PT, UP1, 0x80, 0x8 ;  /* 0x000000000008781c */ /* 0x001fc80003f0f018 */
[----:B------:R-:W-:-:S04]  /*0200*/  SEL R2, RZ, 0xffffffff, !P0 ;  /* 0xffffffffff027807 */ /* 0x000fc80004000000 */
[----:B------:R-:W-:Y:S01]  /*0210*/  ISETP.NE.AND P0, PT, R2, RZ, PT ;  /* 0x000000ff0200720c */ /* 0x000fe20003f05270 */
[----:B------:R-:W-:-:S12]  /*0220*/  IMAD.U32 R2, RZ, RZ, UR5 ;  /* 0x00000005ff027e24 */ /* 0x000fd8000f8e00ff */
[----:B------:R-:W-:Y:S05]  /*0230*/  @!P0 BRA `(.L_x_4) ;  /* 0xfffffffc00dc8947 */ /* 0x000fea000383ffff */
.L_x_3:
[C---:B------:R-:W-:Y:S01]  /*0240*/  VIADD R4, R2.reuse, 0x10 ;  /* 0x0000001002047836 */ /* 0x040fe20000000000 */
[----:B------:R-:W-:Y:S01]  /*0250*/  UMOV UR5, 0x50 ;  /* 0x0000005000057882 */ /* 0x000fe20000000000 */
[----:B------:R-:W-:Y:S01]  /*0260*/  SHF.L.U32 R3, R3, R2, RZ ;  /* 0x0000000203037219 */ /* 0x000fe200000006ff */
[----:B------:R-:W-:Y:S01]  /*0270*/  ULEA UR5, UR6, UR5, 0x18 ;  /* 0x0000000506057291 */ /* 0x000fe2000f8ec0ff */
[----:B------:R-:W-:Y:S01]  /*0280*/  IMAD.SHL.U32 R2, R2, 0x20, RZ ;  /* 0x0000002002027824 */ /* 0x000fe200078e00ff */
[----:B------:R-:W-:-:S04]  /*0290*/  SHF.L.U32 R4, R5, R4, RZ ;  /* 0x0000000405047219 */ /* 0x000fc800000006ff */
[----:B------:R-:W-:-:S05]  /*02a0*/  LOP3.LUT R3, R4, R3, RZ, 0xfc, !PT ;  /* 0x0000000304037212 */ /* 0x000fca00078efcff */
[----:B------:R0:W-:Y:S04]  /*02b0*/  ATOMS.OR RZ, [UR5], R3 ;  /* 0x00000003ffff798c */ /* 0x0001e8000b000005 */
[----:B------:R0:W-:Y:S01]  /*02c0*/  STS [UR4], R2 ;  /* 0x00000002ff007988 */ /* 0x0001e20008000804 */
[----:B------:R-:W-:Y:S05]  /*02d0*/  BRA `(.L_x_2) ;  /* 0x0000000000107947 */ /* 0x000fea0003800000 */
.L_x_1:
[----:B------:R-:W-:-:S05]  /*02e0*/  IMAD.MOV.U32 R2, RZ, RZ, -0x1 ;  /* 0xffffffffff027424 */ /* 0x000fca00078e00ff */
[----:B------:R0:W-:Y:S02]  /*02f0*/  STS [UR4], R2 ;  /* 0x00000002ff007988 */ /* 0x0001e40008000804 */
[----:B0-----:R-:W-:-:S07]  /*0300*/  MOV R2, 0x320 ;  /* 0x0000032000027802 */ /* 0x001fce0000000f00 */
[----:B------:R-:W-:Y:S05]  /*0310*/  CALL.REL.NOINC `($__internal_1_$__cuda_sm10x_tcgen05_guardrail_trap_phase_invalid_during_alloc) ;  /* 0x0000004400ec7944 */ /* 0x000fea0003c00000 */
.L_x_2:
[----:B------:R-:W-:Y:S05]  /*0320*/  WARPSYNC.ALL ;  /* 0x0000000000007948 */ /* 0x000fea0003800000 */
[----:B------:R-:W-:Y:S01]  /*0330*/  NOP ;  /* 0x0000000000007918 */ /* 0x000fe20000000000 */
.L_x_0:
[----:B------:R-:W1:Y:S01]  /*0340*/  LDC.64 R46, c[0x0][0x398] ;  /* 0x0000e600ff2e7b82 */ /* 0x000e620000000a00 */
[----:B------:R-:W2:Y:S01]  /*0350*/  S2R R7, SR_CTAID.X ;  /* 0x0000000000077919 */ /* 0x000ea20000002500 */
[----:B------:R-:W3:Y:S01]  /*0360*/  LDCU UR31, c[0x0][0x3a0] ;  /* 0x00007400ff1f77ac */ /* 0x000ee20008000800 */
[C---:B------:R-:W-:Y:S02]  /*0370*/  LEA.HI R52, R0.reuse, 0xc, RZ, 0x1a ;  /* 0x0000000c00347811 */ /* 0x040fe400078fd0ff */
[C---:B------:R-:W-:Y:S01]  /*0380*/  LOP3.LUT R51, R0.reuse, 0x3f, RZ, 0xc0, !PT ;  /* 0x0000003f00337812 */ /* 0x040fe200078ec0ff */
[----:B------:R-:W-:Y:S01]  /*0390*/  UMOV UR12, 0x400 ;  /* 0x00000400000c7882 */ /* 0x000fe20000000000 */
[----:B------:R-:W4:Y:S01]  /*03a0*/  LDCU.64 UR10, c[0x0][0x3a8] ;  /* 0x00007500ff0a77ac */ /* 0x000f220008000a00 */
[----:B------:R-:W5:Y:S01]  /*03b0*/  S2UR UR6, SR_CgaCtaId ;  /* 0x00000000000679c3 */ /* 0x000f620000008800 */
[----:B------:R-:W-:Y:S02]  /*03c0*/  LOP3.LUT P5, RZ, R0, 0xff, RZ, 0xc0, !PT ;  /* 0x000000ff00ff7812 */ /* 0x000fe400078ac0ff */
[----:B------:R-:W-:Y:S01]  /*03d0*/  PRMT R114, RZ, 0x7610, R114 ;  /* 0x00007610ff727816 */ /* 0x000fe20000000072 */
[----:B------:R-:W0:Y:S01]  /*03e0*/  LDCU UR9, c[0x0][0x3a4] ;  /* 0x00007480ff0977ac */ /* 0x000e220008000800 */
[----:B------:R-:W-:-:S02]  /*03f0*/  PRMT R125, RZ, 0x7610, R125 ;  /* 0x00007610ff7d7816 */ /* 0x000fc4000000007d */
[----:B------:R-:W-:Y:S01]  /*0400*/  PRMT R122, RZ, 0x7610, R122 ;  /* 0x00007610ff7a7816 */ /* 0x000fe2000000007a */
[----:B------:R-:W-:Y:S01]  /*0410*/  UMOV UR7, 0x1 ;  /* 0x0000000100077882 */ /* 0x000fe20000000000 */
[----:B------:R-:W0:Y:S01]  /*0420*/  LDCU.128 UR16, c[0x0][0x380] ;  /* 0x00007000ff1077ac */ /* 0x000e220008000c00 */
[----:B---3--:R-:W-:Y:S01]  /*0430*/  UIADD3 UR33, UPT, UPT, UR31, 0x3f, URZ ;  /* 0x0000003f1f217890 */ /* 0x008fe2000fffe0ff */
[----:B01----:R-:W-:Y:S01]  /*0440*/  VIADD R2, R47, 0x3f ;  /* 0x0000003f2f027836 */ /* 0x003fe20000000000 */
[----:B------:R-:W-:Y:S02]  /*0450*/  IABS R50, R47 ;  /* 0x0000002f00327213 */ /* 0x000fe40000000000 */
[----:B------:R-:W-:Y:S01]  /*0460*/  UISETP.GT.AND UP1, UPT, UR33, 0x3f, UPT ;  /* 0x0000003f2100788c */ /* 0x000fe2000bf24270 */
[----:B------:R-:W-:Y:S02]  /*0470*/  IABS R12, R46 ;  /* 0x0000002e000c7213 */ /* 0x000fe40000000000 */
[----:B------:R-:W-:Y:S01]  /*0480*/  SHF.R.S32.HI R3, RZ, 0x1f, R2 ;  /* 0x0000001fff037819 */ /* 0x000fe20000011402 */
[----:B-----5:R-:W-:-:S03]  /*0490*/  ULEA UR12, UR6, UR12, 0x18 ;  /* 0x0000000c060c7291 */ /* 0x020fc6000f8ec0ff */
[----:B------:R-:W-:Y:S01]  /*04a0*/  LEA.HI R3, R3, R2, RZ, 0x6 ;  /* 0x0000000203037211 */ /* 0x000fe200078f30ff */
[----:B------:R-:W-:Y:S01]  /*04b0*/  BAR.SYNC.DEFER_BLOCKING 0x0 ;  /* 0x0000000000007b1d */ /* 0x000fe20000010000 */
[----:B--2---:R-:W-:Y:S01]  /*04c0*/  IABS R8, R7 ;  /* 0x0000000700087213 */ /* 0x004fe20000000000 */
[----:B------:R-:W-:Y:S01]  /*04d0*/  UIADD3 UR15, UPT, UPT, UR12, 0x4000, URZ ;  /* 0x000040000c0f7890 */ /* 0x000fe2000fffe0ff */
[----:B------:R-:W-:-:S05]  /*04e0*/  SHF.R.S32.HI R3, RZ, 0x6, R3 ;  /* 0x00000006ff037819 */ /* 0x000fca0000011403 */
[----:B------:R-:W-:-:S05]  /*04f0*/  IMAD.SHL.U32 R4, R3, 0x8, RZ ;  /* 0x0000000803047824 */ /* 0x000fca00078e00ff */
[-C--:B------:R-:W-:Y:S02]  /*0500*/  IABS R9, R4.reuse ;  /* 0x0000000400097213 */ /* 0x080fe40000000000 */
[----:B------:R-:W-:Y:S02]  /*0510*/  IABS R10, R4 ;  /* 0x00000004000a7213 */ /* 0x000fe40000000000 */
[----:B------:R-:W0:Y:S01]  /*0520*/  I2F.RP R5, R9 ;  /* 0x0000000900057306 */ /* 0x000e220000209400 */
[----:B------:R-:W1:Y:S07]  /*0530*/  LDS R14, [UR12] ;  /* 0x0000000cff0e7984 */ /* 0x000e6e0008000800 */
[----:B0-----:R-:W0:Y:S02]  /*0540*/  MUFU.RCP R5, R5 ;  /* 0x0000000500057308 */ /* 0x001e240000001000 */
[----:B0-----:R-:W-:-:S02]  /*0550*/  VIADD R2, R5, 0xffffffe ;  /* 0x0ffffffe05027836 */ /* 0x001fc40000000000 */
[----:B------:R-:W-:-:S04]  /*0560*/  IMAD.MOV R5, RZ, RZ, -R10 ;  /* 0x000000ffff057224 */ /* 0x000fc800078e0a0a */
[----:B------:R0:W2:Y:S02]  /*0570*/  F2I.FTZ.U32.TRUNC.NTZ R3, R2 ;  /* 0x0000000200037305 */ /* 0x0000a4000021f000 */
[----:B0-----:R-:W-:Y:S01]  /*0580*/  IMAD.MOV.U32 R2, RZ, RZ, RZ ;  /* 0x000000ffff027224 */ /* 0x001fe200078e00ff */
[----:B-1----:R-:W-:Y:S01]  /*0590*/  R2UR UR13, R14 ;  /* 0x000000000e0d72ca */ /* 0x002fe200000e0000 */
[----:B--2---:R-:W-:-:S04]  /*05a0*/  IMAD.MOV R6, RZ, RZ, -R3 ;  /* 0x000000ffff067224 */ /* 0x004fc800078e0a03 */
[----:B------:R-:W-:Y:S02]  /*05b0*/  IMAD R11, R6, R9, RZ ;  /* 0x00000009060b7224 */ /* 0x000fe400078e02ff */
[----:B------:R-:W-:Y:S02]  /*05c0*/  IMAD.MOV.U32 R6, RZ, RZ, R8 ;  /* 0x000000ffff067224 */ /* 0x000fe400078e0008 */
[----:B------:R-:W-:-:S06]  /*05d0*/  IMAD.HI.U32 R3, R3, R11, R2 ;  /* 0x0000000b03037227 */ /* 0x000fcc00078e0002 */
[----:B------:R-:W-:-:S04]  /*05e0*/  IMAD.HI.U32 R3, R3, R6, RZ ;  /* 0x0000000603037227 */ /* 0x000fc800078e00ff */
[----:B------:R-:W-:Y:S01]  /*05f0*/  IMAD R2, R3, R5, R6 ;  /* 0x0000000503027224 */ /* 0x000fe200078e0206 */
[----:B------:R-:W-:Y:S04]  /*0600*/  BAR.SYNC.DEFER_BLOCKING 0x0 ;  /* 0x0000000000007b1d */ /* 0x000fe80000010000 */
[----:B------:R-:W-:-:S13]  /*0610*/  ISETP.GT.U32.AND P1, PT, R9, R2, PT ;  /* 0x000000020900720c */ /* 0x000fda0003f24070 */
[----:B------:R-:W-:Y:S02]  /*0620*/  @!P1 IMAD.IADD R2, R2, 0x1, -R9 ;  /* 0x0000000102029824 */ /* 0x000fe400078e0a09 */
[----:B------:R-:W-:Y:S01]  /*0630*/  @!P1 VIADD R3, R3, 0x1 ;  /* 0x0000000103039836 */ /* 0x000fe20000000000 */
[----:B------:R-:W-:Y:S02]  /*0640*/  ISETP.NE.AND P1, PT, R4, RZ, PT ;  /* 0x000000ff0400720c */ /* 0x000fe40003f25270 */
[----:B------:R-:W-:Y:S02]  /*0650*/  ISETP.GE.U32.AND P0, PT, R2, R9, PT ;  /* 0x000000090200720c */ /* 0x000fe40003f06070 */
[----:B------:R-:W-:-:S04]  /*0660*/  LOP3.LUT R2, R7, R4, RZ, 0x3c, !PT ;  /* 0x0000000407027212 */ /* 0x000fc800078e3cff */
[----:B------:R-:W-:Y:S01]  /*0670*/  ISETP.GE.AND P2, PT, R2, RZ, PT ;  /* 0x000000ff0200720c */ /* 0x000fe20003f46270 */
[----:B------:R-:W-:-:S06]  /*0680*/  VIADD R2, R46, 0x3f ;  /* 0x0000003f2e027836 */ /* 0x000fcc0000000000 */
[----:B------:R-:W-:-:S04]  /*0690*/  @P0 VIADD R3, R3, 0x1 ;  /* 0x0000000103030836 */ /* 0x000fc80000000000 */
[----:B------:R-:W-:Y:S01]  /*06a0*/  IMAD.MOV.U32 R5, RZ, RZ, R3 ;  /* 0x000000ffff057224 */ /* 0x000fe200078e0003 */
[----:B------:R-:W-:-:S03]  /*06b0*/  SHF.R.S32.HI R3, RZ, 0x1f, R2 ;  /* 0x0000001fff037819 */ /* 0x000fc60000011402 */
[----:B------:R-:W-:Y:S01]  /*06c0*/  @!P2 IMAD.MOV R5, RZ, RZ, -R5 ;  /* 0x000000ffff05a224 */ /* 0x000fe200078e0a05 */
[----:B------:R-:W-:Y:S02]  /*06d0*/  @!P1 LOP3.LUT R5, RZ, R4, RZ, 0x33, !PT ;  /* 0x00000004ff059212 */ /* 0x000fe400078e33ff */
[----:B------:R-:W-:-:S03]  /*06e0*/  LEA.HI R3, R3, R2, RZ, 0x6 ;  /* 0x0000000203037211 */ /* 0x000fc600078f30ff */
[----:B------:R-:W-:Y:S02]  /*06f0*/  IMAD.SHL.U32 R24, R5, 0x8, RZ ;  /* 0x0000000805187824 */ /* 0x000fe400078e00ff */
[----:B------:R-:W-:-:S03]  /*0700*/  IMAD.MOV R5, RZ, RZ, -R5 ;  /* 0x000000ffff057224 */ /* 0x000fc600078e0a05 */
[----:B------:R-:W-:Y:S01]  /*0710*/  LEA.HI.SX32 R3, R3, -R24, 0x1a ;  /* 0x8000001803037211 */ /* 0x000fe200078fd2ff */
[----:B------:R-:W-:-:S03]  /*0720*/  IMAD R13, R4, R5, R7 ;  /* 0x00000005040d7224 */ /* 0x000fc600078e0207 */
[----:B------:R-:W-:Y:S02]  /*0730*/  VIMNMX R10, PT, PT, R3, 0x8, PT ;  /* 0x00000008030a7848 */ /* 0x000fe40003fe0100 */
[----:B------:R-:W-:Y:S02]  /*0740*/  IABS R4, R13 ;  /* 0x0000000d00047213 */ /* 0x000fe40000000000 */
[----:B------:R-:W-:-:S04]  /*0750*/  IABS R9, R10 ;  /* 0x0000000a00097213 */ /* 0x000fc80000000000 */
[----:B------:R-:W0:Y:S08]  /*0760*/  I2F.RP R6, R9 ;  /* 0x0000000900067306 */ /* 0x000e300000209400 */
[----:B0-----:R-:W0:Y:S02]  /*0770*/  MUFU.RCP R6, R6 ;  /* 0x0000000600067308 */ /* 0x001e240000001000 */
[----:B0-----:R-:W-:-:S06]  /*0780*/  VIADD R2, R6, 0xffffffe ;  /* 0x0ffffffe06027836 */ /* 0x001fcc0000000000 */
[----:B------:R0:W1:Y:S02]  /*0790*/  F2I.FTZ.U32.TRUNC.NTZ R3, R2 ;  /* 0x0000000200037305 */ /* 0x000064000021f000 */
[----:B0-----:R-:W-:Y:S02]  /*07a0*/  IMAD.MOV.U32 R2, RZ, RZ, RZ ;  /* 0x000000ffff027224 */ /* 0x001fe400078e00ff */
[----:B-1----:R-:W-:-:S04]  /*07b0*/  IMAD.MOV R8, RZ, RZ, -R3 ;  /* 0x000000ffff087224 */ /* 0x002fc800078e0a03 */
[----:B------:R-:W-:-:S04]  /*07c0*/  IMAD R5, R8, R9, RZ ;  /* 0x0000000908057224 */ /* 0x000fc800078e02ff */
[----:B------:R-:W-:Y:S01]  /*07d0*/  IMAD.HI.U32 R3, R3, R5, R2 ;  /* 0x0000000503037227 */ /* 0x000fe200078e0002 */
[----:B------:R-:W-:-:S03]  /*07e0*/  IABS R5, R10 ;  /* 0x0000000a00057213 */ /* 0x000fc60000000000 */
[----:B------:R-:W-:Y:S02]  /*07f0*/  IMAD.MOV.U32 R2, RZ, RZ, R4 ;  /* 0x000000ffff027224 */ /* 0x000fe400078e0004 */
[----:B------:R-:W-:Y:S02]  /*0800*/  IMAD.MOV R4, RZ, RZ, -R5 ;  /* 0x000000ffff047224 */ /* 0x000fe400078e0a05 */
[----:B------:R-:W0:Y:S01]  /*0810*/  I2F.RP R5, R50 ;  /* 0x0000003200057306 */ /* 0x000e220000209400 */
[----:B------:R-:W-:-:S04]  /*0820*/  IMAD.HI.U32 R3, R3, R2, RZ ;  /* 0x0000000203037227 */ /* 0x000fc800078e00ff */
[----:B------:R-:W-:-:S03]  /*0830*/  IMAD R2, R3, R4, R2 ;  /* 0x0000000403027224 */ /* 0x000fc600078e0202 */
[----:B------:R-:W1:Y:S02]  /*0840*/  I2F.RP R4, R12 ;  /* 0x0000000c00047306 */ /* 0x000e640000209400 */
[----:B------:R-:W-:-:S06]  /*0850*/  ISETP.GT.U32.AND P1, PT, R9, R2, PT ;  /* 0x000000020900720c */ /* 0x000fcc0003f24070 */
[----:B0-----:R-:W0:Y:S07]  /*0860*/  MUFU.RCP R5, R5 ;  /* 0x0000000500057308 */ /* 0x001e2e0000001000 */
[----:B------:R-:W-:Y:S01]  /*0870*/  @!P1 IMAD.IADD R2, R2, 0x1, -R9 ;  /* 0x0000000102029824 */ /* 0x000fe200078e0a09 */
[----:B-1----:R-:W1:Y:S01]  /*0880*/  MUFU.RCP R4, R4 ;  /* 0x0000000400047308 */ /* 0x002e620000001000 */
[----:B------:R-:W-:Y:S01]  /*0890*/  @!P1 VIADD R3, R3, 0x1 ;  /* 0x0000000103039836 */ /* 0x000fe20000000000 */
[----:B------:R-:W-:-:S02]  /*08a0*/  ISETP.NE.AND P1, PT, R10, RZ, PT ;  /* 0x000000ff0a00720c */ /* 0x000fc40003f25270 */
[----:B------:R-:W-:Y:S02]  /*08b0*/  ISETP.GE.U32.AND P0, PT, R2, R9, PT ;  /* 0x000000090200720c */ /* 0x000fe40003f06070 */
[----:B------:R-:W-:Y:S01]  /*08c0*/  LOP3.LUT R2, R13, R10, RZ, 0x3c, !PT ;  /* 0x0000000a0d027212 */ /* 0x000fe200078e3cff */
[----:B0-----:R-:W-:-:S03]  /*08d0*/  VIADD R8, R5, 0xffffffe ;  /* 0x0ffffffe05087836 */ /* 0x001fc60000000000 */
[----:B------:R-:W-:Y:S02]  /*08e0*/  ISETP.GE.AND P2, PT, R2, RZ, PT ;  /* 0x000000ff0200720c */ /* 0x000fe40003f46270 */
[--C-:B------:R-:W-:Y:S01]  /*08f0*/  SHF.R.U32.HI R5, RZ, 0x5, R0.reuse ;  /* 0x00000005ff057819 */ /* 0x100fe20000011600 */
[----:B------:R0:W2:Y:S01]  /*0900*/  F2I.FTZ.U32.TRUNC.NTZ R9, R8 ;  /* 0x0000000800097305 */ /* 0x0000a2000021f000 */
[----:B------:R-:W-:Y:S02]  /*0910*/  SHF.R.U32.HI R2, RZ, 0x6, R0 ;  /* 0x00000006ff027819 */ /* 0x000fe40000011600 */
[----:B------:R-:W-:Y:S01]  /*0920*/  R2UR UR8, R5 ;  /* 0x00000000050872ca */ /* 0x000fe200000e0000 */
[----:B-1----:R-:W-:Y:S01]  /*0930*/  VIADD R6, R4, 0xffffffe ;  /* 0x0ffffffe04067836 */ /* 0x002fe20000000000 */
[----:B------:R-:W-:Y:S01]  /*0940*/  SGXT.U32 R4, R2, 0x2 ;  /* 0x000000020204781a */ /* 0x000fe20000000000 */
[----:B------:R-:W-:Y:S01]  /*0950*/  @P0 VIADD R3, R3, 0x1 ;  /* 0x0000000103030836 */ /* 0x000fe20000000000 */
[----:B------:R-:W-:Y:S01]  /*0960*/  PLOP3.LUT P0, PT, PT, PT, UP1, 0x80, 0x8 ;  /* 0x000000000008781c */ /* 0x000fe20003f0f018 */
[----:B------:R-:W1:Y:S01]  /*0970*/  F2I.FTZ.U32.TRUNC.NTZ R7, R6 ;  /* 0x0000000600077305 */ /* 0x000e62000021f000 */
[----:B0-----:R-:W-:Y:S01]  /*0980*/  IMAD.MOV.U32 R8, RZ, RZ, RZ ;  /* 0x000000ffff087224 */ /* 0x001fe200078e00ff */
[C---:B------:R-:W-:Y:S01]  /*0990*/  LOP3.LUT R2, R4.reuse, 0x4, RZ, 0xfc, !PT ;  /* 0x0000000404027812 */ /* 0x040fe200078efcff */
[----:B------:R-:W-:Y:S01]  /*09a0*/  IMAD.MOV.U32 R11, RZ, RZ, R3 ;  /* 0x000000ffff0b7224 */ /* 0x000fe200078e0003 */
[C---:B------:R-:W-:Y:S01]  /*09b0*/  LOP3.LUT R3, R4.reuse, 0x8, RZ, 0xfc, !PT ;  /* 0x0000000804037812 */ /* 0x040fe200078efcff */
[----:B----4-:R-:W-:-:S02]  /*09c0*/  IMAD R14, R4, UR10, RZ ;  /* 0x0000000a040e7c24 */ /* 0x010fc4000f8e02ff */
[----:B------:R-:W-:Y:S01]  /*09d0*/  @!P2 IMAD.MOV R11, RZ, RZ, -R11 ;  /* 0x000000ffff0ba224 */ /* 0x000fe200078e0a0b */
[----:B------:R-:W-:Y:S01]  /*09e0*/  @!P1 LOP3.LUT R11, RZ, R10, RZ, 0x33, !PT ;  /* 0x0000000aff0b9212 */ /* 0x000fe200078e33ff */
[----:B--2---:R-:W-:Y:S01]  /*09f0*/  IMAD.MOV R5, RZ, RZ, -R9 ;  /* 0x000000ffff057224 */ /* 0x004fe200078e0a09 */
[----:B------:R-:W-:Y:S01]  /*0a00*/  ISETP.LT.AND P0, PT, R3, UR31, P0 ;  /* 0x0000001f03007c0c */ /* 0x000fe20008701270 */
[----:B------:R-:W-:Y:S01]  /*0a10*/  USHF.L.U32 UR4, UR8, 0x15, URZ ;  /* 0x0000001508047899 */ /* 0x000fe200080006ff */
[----:B------:R-:W-:Y:S01]  /*0a20*/  PLOP3.LUT P1, PT, PT, PT, UP1, 0x80, 0x8 ;  /* 0x000000000008781c */ /* 0x000fe20003f2f018 */
[----:B------:R-:W-:Y:S01]  /*0a30*/  IMAD.SHL.U32 R49, R11, 0x40, RZ ;  /* 0x000000400b317824 */ /* 0x000fe200078e00ff */
[----:B------:R-:W-:Y:S01]  /*0a40*/  USHF.L.U32 UR5, UR8, 0x3, URZ ;  /* 0x0000000308057899 */ /* 0x000fe200080006ff */
[----:B------:R-:W-:Y:S01]  /*0a50*/  IMAD R5, R5, R50, RZ ;  /* 0x0000003205057224 */ /* 0x000fe200078e02ff */
[----:B------:R-:W-:Y:S01]  /*0a60*/  ISETP.LT.AND P1, PT, R2, UR31, P1 ;  /* 0x0000001f02007c0c */ /* 0x000fe20008f21270 */
[----:B-1----:R-:W-:Y:S01]  /*0a70*/  IMAD.MOV R6, RZ, RZ, -R7 ;  /* 0x000000ffff067224 */ /* 0x002fe200078e0a07 */
[----:B------:R-:W-:Y:S01]  /*0a80*/  LOP3.LUT R3, R49, 0x4, R4, 0xfe, !PT ;  /* 0x0000000431037812 */ /* 0x000fe200078efe04 */
[----:B------:R-:W-:Y:S01]  /*0a90*/  IMAD.HI.U32 R48, R9, R5, R8 ;  /* 0x0000000509307227 */ /* 0x000fe200078e0008 */
[C---:B------:R-:W-:Y:S01]  /*0aa0*/  LOP3.LUT R2, R49.reuse, R4, RZ, 0xfc, !PT ;  /* 0x0000000431027212 */ /* 0x040fe200078efcff */
[----:B------:R-:W-:Y:S01]  /*0ab0*/  ULOP3.LUT UR4, UR4, 0x600000, URZ, 0xc0, !UPT ;  /* 0x0060000004047892 */ /* 0x000fe2000f8ec0ff */
[----:B------:R-:W-:Y:S01]  /*0ac0*/  IABS R53, R3 ;  /* 0x0000000300357213 */ /* 0x000fe20000000000 */
[----:B------:R-:W-:Y:S01]  /*0ad0*/  IMAD.MOV R5, RZ, RZ, -R11 ;  /* 0x000000ffff057224 */ /* 0x000fe200078e0a0b */
[----:B------:R-:W-:Y:S01]  /*0ae0*/  IABS R57, R2 ;  /* 0x0000000200397213 */ /* 0x000fe20000000000 */
[----:B------:R-:W-:Y:S01]  /*0af0*/  IMAD.MOV.U32 R9, RZ, RZ, R6 ;  /* 0x000000ffff097224 */ /* 0x000fe200078e0006 */
[C-C-:B------:R-:W-:Y:S01]  /*0b00*/  LOP3.LUT R20, R49.reuse, 0x8, R4.reuse, 0xfe, !PT ;  /* 0x0000000831147812 */ /* 0x140fe200078efe04 */
[----:B------:R-:W-:Y:S01]  /*0b10*/  IMAD R5, R10, R5, R13 ;  /* 0x000000050a057224 */ /* 0x000fe200078e020d */
[--C-:B------:R-:W-:Y:S01]  /*0b20*/  LOP3.LUT R23, R49, 0x14, R4.reuse, 0xfe, !PT ;  /* 0x0000001431177812 */ /* 0x100fe200078efe04 */
[----:B------:R-:W-:Y:S01]  /*0b30*/  IMAD.IADD R21, R52, 0x1, R49 ;  /* 0x0000000134157824 */ /* 0x000fe200078e0231 */
[----:B------:R-:W-:Y:S01]  /*0b40*/  IABS R61, R20 ;  /* 0x00000014003d7213 */ /* 0x000fe20000000000 */
[----:B------:R-:W-:Y:S01]  /*0b50*/  IMAD R11, R9, R12, RZ ;  /* 0x0000000c090b7224 */ /* 0x000fe200078e02ff */
[C-C-:B------:R-:W-:Y:S01]  /*0b60*/  LOP3.LUT R22, R49.reuse, 0x10, R4.reuse, 0xfe, !PT ;  /* 0x0000001031167812 */ /* 0x140fe200078efe04 */
[----:B------:R-:W-:Y:S01]  /*0b70*/  IMAD.HI.U32 R9, R48, R53, RZ ;  /* 0x0000003530097227 */ /* 0x000fe200078e00ff */
[----:B------:R-:W-:Y:S01]  /*0b80*/  IABS R65, R21 ;  /* 0x0000001500417213 */ /* 0x000fe20000000000 */
[----:B------:R-:W-:Y:S01]  /*0b90*/  ULOP3.LUT UR5, UR5, 0x20, URZ, 0xc0, !UPT ;  /* 0x0000002005057892 */ /* 0x000fe2000f8ec0ff */
[----:B------:R-:W-:Y:S01]  /*0ba0*/  IABS R71, R23 ;  /* 0x0000001700477213 */ /* 0x000fe20000000000 */
[----:B------:R-:W-:Y:S01]  /*0bb0*/  IMAD.IADD R24, R24, 0x1, R5 ;  /* 0x0000000118187824 */ /* 0x000fe200078e0205 */
[----:B------:R-:W-:Y:S01]  /*0bc0*/  IABS R77, R22 ;  /* 0x00000016004d7213 */ /* 0x000fe20000000000 */
[----:B------:R-:W-:Y:S01]  /*0bd0*/  IMAD.MOV.U32 R6, RZ, RZ, RZ ;  /* 0x000000ffff067224 */ /* 0x000fe200078e00ff */
[C-C-:B------:R-:W-:Y:S01]  /*0be0*/  LOP3.LUT R25, R49.reuse, 0x18, R4.reuse, 0xfe, !PT ;  /* 0x0000001831197812 */ /* 0x140fe200078efe04 */
[----:B------:R-:W-:Y:S01]  /*0bf0*/  IMAD.MOV R9, RZ, RZ, -R9 ;  /* 0x000000ffff097224 */ /* 0x000fe200078e0a09 */
[C-C-:B------:R-:W-:Y:S01]  /*0c00*/  LOP3.LUT R28, R49.reuse, 0x24, R4.reuse, 0xfe, !PT ;  /* 0x00000024311c7812 */ /* 0x140fe200078efe04 */
[----:B------:R-:W-:Y:S01]  /*0c10*/  IMAD R24, R24, 0x40, R51 ;  /* 0x0000004018187824 */ /* 0x000fe200078e0233 */
[----:B------:R-:W-:Y:S01]  /*0c20*/  IABS R63, R25 ;  /* 0x00000019003f7213 */ /* 0x000fe20000000000 */
[----:B------:R-:W-:Y:S01]  /*0c30*/  IMAD.HI.U32 R8, R48, R57, RZ ;  /* 0x0000003930087227 */ /* 0x000fe200078e00ff */
[C-C-:B------:R-:W-:Y:S01]  /*0c40*/  LOP3.LUT R27, R49.reuse, 0x20, R4.reuse, 0xfe, !PT ;  /* 0x00000020311b7812 */ /* 0x140fe200078efe04 */
[----:B------:R-:W-:Y:S01]  /*0c50*/  UIADD3 UR14, UPT, UPT, UR5, UR4, UR13 ;  /* 0x00000004050e7290 */ /* 0x000fe2000fffe00d */
[----:B------:R-:W-:Y:S01]  /*0c60*/  LOP3.LUT R29, R49, 0x28, R4, 0xfe, !PT ;  /* 0x00000028311d7812 */ /* 0x000fe200078efe04 */
[----:B------:R-:W-:Y:S01]  /*0c70*/  IMAD.HI.U32 R6, R7, R11, R6 ;  /* 0x0000000b07067227 */ /* 0x000fe200078e0006 */
[----:B------:R-:W-:-:S02]  /*0c80*/  IABS R67, R28 ;  /* 0x0000001c00437213 */ /* 0x000fc40000000000 */
[----:B------:R-:W-:Y:S01]  /*0c90*/  IABS R81, R27 ;  /* 0x0000001b00517213 */ /* 0x000fe20000000000 */
[----:B------:R-:W-:Y:S01]  /*0ca0*/  IMAD R53, R50, R9, R53 ;  /* 0x0000000932357224 */ /* 0x000fe200078e0235 */
[----:B------:R-:W-:Y:S01]  /*0cb0*/  IABS R9, R24 ;  /* 0x0000001800097213 */ /* 0x000fe20000000000 */
[C---:B------:R-:W-:Y:S01]  /*0cc0*/  IMAD.HI.U32 R7, R48.reuse, R65, RZ ;  /* 0x0000004130077227 */ /* 0x040fe200078e00ff */
[----:B------:R-:W-:Y:S02]  /*0cd0*/  IABS R59, R29 ;  /* 0x0000001d003b7213 */ /* 0x000fe40000000000 */
[C---:B------:R-:W-:Y:S01]  /*0ce0*/  LOP3.LUT R31, R49.reuse, 0x30, R4, 0xfe, !PT ;  /* 0x00000030311f7812 */ /* 0x040fe200078efe04 */
[----:B------:R-:W-:Y:S01]  /*0cf0*/  IMAD.MOV R8, RZ, RZ, -R8 ;  /* 0x000000ffff087224 */ /* 0x000fe200078e0a08 */
[----:B------:R-:W-:Y:S01]  /*0d00*/  LOP3.LUT R32, R49, 0x34, R4, 0xfe, !PT ;  /* 0x0000003431207812 */ /* 0x000fe200078efe04 */
[----:B------:R-:W-:Y:S01]  /*0d10*/  IMAD.HI.U32 R5, R48, R61, RZ ;  /* 0x0000003d30057227 */ /* 0x000fe200078e00ff */
[----:B------:R-:W-:-:S02]  /*0d20*/  ISETP.GE.AND P3, PT, R24, RZ, PT ;  /* 0x000000ff1800720c */ /* 0x000fc40003f66270 */
[----:B------:R-:W-:Y:S01]  /*0d30*/  IABS R75, R31 ;  /* 0x0000001f004b7213 */ /* 0x000fe20000000000 */
[----:B------:R-:W-:Y:S01]  /*0d40*/  IMAD.MOV R10, RZ, RZ, -R7 ;  /* 0x000000ffff0a7224 */ /* 0x000fe200078e0a07 */
[----:B------:R-:W-:Y:S01]  /*0d50*/  IABS R55, R32 ;  /* 0x0000002000377213 */ /* 0x000fe20000000000 */
[----:B------:R-:W-:-:S04]  /*0d60*/  IMAD.HI.U32 R7, R48, R71, RZ ;  /* 0x0000004730077227 */ /* 0x000fc800078e00ff */
[----:B------:R-:W-:-:S04]  /*0d70*/  IMAD.HI.U32 R6, R6, R9, RZ ;  /* 0x0000000906067227 */ /* 0x000fc800078e00ff */
[----:B------:R-:W-:Y:S02]  /*0d80*/  IMAD R57, R50, R8, R57 ;  /* 0x0000000832397224 */ /* 0x000fe400078e0239 */
[----:B------:R-:W-:Y:S02]  /*0d90*/  IMAD.MOV R8, RZ, RZ, -R5 ;  /* 0x000000ffff087224 */ /* 0x000fe400078e0a05 */
[----:B------:R-:W-:-:S04]  /*0da0*/  IMAD.HI.U32 R5, R48, R77, RZ ;  /* 0x0000004d30057227 */ /* 0x000fc800078e00ff */
[----:B------:R-:W-:Y:S02]  /*0db0*/  IMAD.MOV R7, RZ, RZ, -R7 ;  /* 0x000000ffff077224 */ /* 0x000fe400078e0a07 */
[----:B------:R-:W-:Y:S02]  /*0dc0*/  IMAD.MOV R6, RZ, RZ, -R6 ;  /* 0x000000ffff067224 */ /* 0x000fe400078e0a06 */
[----:B------:R-:W-:Y:S02]  /*0dd0*/  IMAD.MOV R5, RZ, RZ, -R5 ;  /* 0x000000ffff057224 */ /* 0x000fe400078e0a05 */
[----:B------:R-:W-:Y:S02]  /*0de0*/  IMAD R71, R50, R7, R71 ;  /* 0x0000000732477224 */ /* 0x000fe400078e0247 */
[----:B------:R-:W-:Y:S02]  /*0df0*/  IMAD R7, R12, R6, R9 ;  /* 0x000000060c077224 */ /* 0x000fe400078e0209 */
[----:B------:R-:W-:Y:S01]  /*0e00*/  IMAD R77, R50, R5, R77 ;  /* 0x00000005324d7224 */ /* 0x000fe200078e024d */
[----:B------:R-:W-:Y:S01]  /*0e10*/  LEA.HI R5, R0, 0x1c, RZ, 0x1a ;  /* 0x0000001c00057811 */ /* 0x000fe200078fd0ff */
[----:B------:R-:W-:Y:S01]  /*0e20*/  IMAD.HI.U32 R6, R48, R63, RZ ;  /* 0x0000003f30067227 */ /* 0x000fe200078e00ff */
[----:B------:R-:W-:-:S03]  /*0e30*/  ISETP.GT.U32.AND P2, PT, R12, R7, PT ;  /* 0x000000070c00720c */ /* 0x000fc60003f44070 */
[----:B------:R-:W-:Y:S02]  /*0e40*/  IMAD.IADD R26, R5, 0x1, R49 ;  /* 0x00000001051a7824 */ /* 0x000fe400078e0231 */
[----:B------:R-:W-:Y:S02]  /*0e50*/  IMAD.MOV R6, RZ, RZ, -R6 ;  /* 0x000000ffff067224 */ /* 0x000fe400078e0a06 */
[C---:B------:R-:W-:Y:S01]  /*0e60*/  IMAD R61, R50.reuse, R8, R61 ;  /* 0x00000008323d7224 */ /* 0x040fe200078e023d */
[----:B------:R-:W-:Y:S01]  /*0e70*/  IABS R79, R26 ;  /* 0x0000001a004f7213 */ /* 0x000fe20000000000 */
[C---:B------:R-:W-:Y:S02]  /*0e80*/  IMAD R63, R50.reuse, R6, R63 ;  /* 0x00000006323f7224 */ /* 0x040fe400078e023f */
[----:B------:R-:W-:Y:S02]  /*0e90*/  IMAD R65, R50, R10, R65 ;  /* 0x0000000a32417224 */ /* 0x000fe400078e0241 */
[----:B------:R-:W-:-:S02]  /*0ea0*/  @!P2 IMAD.IADD R7, R7, 0x1, -R12 ;  /* 0x000000010707a824 */ /* 0x000fc400078e0a0c */
[----:B------:R-:W-:-:S03]  /*0eb0*/  IMAD.HI.U32 R6, R48, R79, RZ ;  /* 0x0000004f30067227 */ /* 0x000fc600078e00ff */
[----:B------:R-:W-:Y:S01]  /*0ec0*/  ISETP.GT.U32.AND P2, PT, R12, R7, PT ;  /* 0x000000070c00720c */ /* 0x000fe20003f44070 */
[----:B------:R-:W-:Y:S02]  /*0ed0*/  IMAD.MOV R6, RZ, RZ, -R6 ;  /* 0x000000ffff067224 */ /* 0x000fe400078e0a06 */
[----:B------:R-:W-:-:S04]  /*0ee0*/  IMAD.HI.U32 R9, R48, R67, RZ ;  /* 0x0000004330097227 */ /* 0x000fc800078e00ff */
[----:B------:R-:W-:Y:S01]  /*0ef0*/  IMAD R79, R50, R6, R79 ;  /* 0x00000006324f7224 */ /* 0x000fe200078e024f */
[----:B------:R-:W-:Y:S01]  /*0f00*/  LEA.HI R6, R0, 0x2c, RZ, 0x1a ;  /* 0x0000002c00067811 */ /* 0x000fe200078fd0ff */
[----:B------:R-:W-:-:S04]  /*0f10*/  IMAD.HI.U32 R8, R48, R81, RZ ;  /* 0x0000005130087227 */ /* 0x000fc800078e00ff */
[----:B------:R-:W-:Y:S02]  /*0f20*/  IMAD.IADD R30, R6, 0x1, R49 ;  /* 0x00000001061e7824 */ /* 0x000fe400078e0231 */
[----:B------:R-:W-:-:S03]  /*0f30*/  IMAD.HI.U32 R10, R48, R59, RZ ;  /* 0x0000003b300a7227 */ /* 0x000fc600078e00ff */
[----:B------:R-:W-:Y:S01]  /*0f40*/  IABS R83, R30 ;  /* 0x0000001e00537213 */ /* 0x000fe20000000000 */
[----:B------:R-:W-:Y:S01]  /*0f50*/  @!P2 IMAD.IADD R7, R7, 0x1, -R12 ;  /* 0x000000010707a824 */ /* 0x000fe200078e0a0c */
[----:B------:R-:W-:Y:S01]  /*0f60*/  ISETP.NE.AND P2, PT, R46, RZ, PT ;  /* 0x000000ff2e00720c */ /* 0x000fe20003f45270 */
[----:B------:R-:W-:Y:S02]  /*0f70*/  IMAD.MOV R9, RZ, RZ, -R9 ;  /* 0x000000ffff097224 */ /* 0x000fe400078e0a09 */
[----:B------:R-:W-:Y:S02]  /*0f80*/  IMAD.MOV R8, RZ, RZ, -R8 ;  /* 0x000000ffff087224 */ /* 0x000fe400078e0a08 */
[----:B------:R-:W-:Y:S02]  /*0f90*/  IMAD.MOV R10, RZ, RZ, -R10 ;  /* 0x000000ffff0a7224 */ /* 0x000fe400078e0a0a */
[C---:B------:R-:W-:Y:S02]  /*0fa0*/  IMAD R67, R50.reuse, R9, R67 ;  /* 0x0000000932437224 */ /* 0x040fe400078e0243 */
[----:B------:R-:W-:-:S02]  /*0fb0*/  IMAD R81, R50, R8, R81 ;  /* 0x0000000832517224 */ /* 0x000fc400078e0251 */
[----:B------:R-:W-:Y:S02]  /*0fc0*/  IMAD R59, R50, R10, R59 ;  /* 0x0000000a323b7224 */ /* 0x000fe400078e023b */
[----:B------:R-:W-:-:S04]  /*0fd0*/  IMAD.HI.U32 R9, R48, R75, RZ ;  /* 0x0000004b30097227 */ /* 0x000fc800078e00ff */
[----:B------:R-:W-:-:S04]  /*0fe0*/  IMAD.HI.U32 R8, R48, R83, RZ ;  /* 0x0000005330087227 */ /* 0x000fc800078e00ff */
[----:B------:R-:W-:-:S04]  /*0ff0*/  IMAD.HI.U32 R10, R48, R55, RZ ;  /* 0x00000037300a7227 */ /* 0x000fc800078e00ff */
[----:B------:R-:W-:Y:S02]  /*1000*/  IMAD.MOV.U32 R73, RZ, RZ, R7 ;  /* 0x000000ffff497224 */ /* 0x000fe400078e0007 */
[----:B------:R-:W-:Y:S02]  /*1010*/  IMAD.MOV R9, RZ, RZ, -R9 ;  /* 0x000000ffff097224 */ /* 0x000fe400078e0a09 */
[----:B------:R-:W-:Y:S02]  /*1020*/  IMAD.MOV R8, RZ, RZ, -R8 ;  /* 0x000000ffff087224 */ /* 0x000fe400078e0a08 */
[----:B------:R-:W-:Y:S02]  /*1030*/  IMAD.MOV R10, RZ, RZ, -R10 ;  /* 0x000000ffff0a7224 */ /* 0x000fe400078e0a0a */
[----:B------:R-:W-:Y:S02]  /*1040*/  IMAD.U32 R7, RZ, RZ, UR10 ;  /* 0x0000000aff077e24 */ /* 0x000fe4000f8e00ff */
[----:B------:R-:W-:Y:S01]  /*1050*/  @!P3 IMAD.MOV R73, RZ, RZ, -R73 ;  /* 0x000000ffff49b224 */ /* 0x000fe200078e0a49 */
[----:B------:R-:W-:Y:S01]  /*1060*/  @!P2 LOP3.LUT R73, RZ, R46, RZ, 0x33, !PT ;  /* 0x0000002eff49a212 */ /* 0x000fe200078e33ff */
[C---:B------:R-:W-:Y:S01]  /*1070*/  IMAD R75, R50.reuse, R9, R75 ;  /* 0x00000009324b7224 */ /* 0x040fe200078e024b */
[----:B------:R-:W-:Y:S01]  /*1080*/  PLOP3.LUT P2, PT, PT, PT, UP1, 0x80, 0x8 ;  /* 0x000000000008781c */ /* 0x000fe20003f4f018 */
[----:B------:R-:W-:-:S02]  /*1090*/  IMAD R83, R50, R8, R83 ;  /* 0x0000000832537224 */ /* 0x000fc400078e0253 */
[----:B------:R-:W-:Y:S02]  /*10a0*/  IMAD R55, R50, R10, R55 ;  /* 0x0000000a32377224 */ /* 0x000fe400078e0237 */
[----:B------:R-:W-:Y:S02]  /*10b0*/  IMAD.U32 R9, RZ, RZ, UR10 ;  /* 0x0000000aff097e24 */ /* 0x000fe4000f8e00ff */
[----:B------:R-:W-:Y:S02]  /*10c0*/  IMAD.U32 R11, RZ, RZ, UR10 ;  /* 0x0000000aff0b7e24 */ /* 0x000fe4000f8e00ff */
[----:B------:R-:W-:Y:S01]  /*10d0*/  IMAD R16, R7, 0x4, R14 ;  /* 0x0000000407107824 */ /* 0x000fe200078e020e */
[----:B------:R-:W-:Y:S06]  /*10e0*/  BRA.U UP0, `(.L_x_5) ;  /* 0x0000000100187547 */ /* 0x000fec000b800000 */
[----:B------:R-:W-:Y:S01]  /*10f0*/  ELECT P3, URZ, PT ;  /* 0x0000000000ff782f */ /* 0x000fe20003860000 */
[----:B------:R-:W-:Y:S01]  /*1100*/  IMAD.MOV.U32 R7, RZ, RZ, 0x1 ;  /* 0x00000001ff077424 */ /* 0x000fe200078e00ff */
[----:B------:R-:W-:Y:S01]  /*1110*/  UMOV UR4, 0x40 ;  /* 0x0000004000047882 */ /* 0x000fe20000000000 */
[----:B------:R-:W-:Y:S01]  /*1120*/  UVIRTCOUNT.DEALLOC.SMPOOL 0x80 ;  /* 0x000000800000784c */ /* 0x000fe20000000000 */
[----:B------:R-:W-:-:S09]  /*1130*/  ULEA UR4, UR6, UR4, 0x18 ;  /* 0x0000000406047291 */ /* 0x000fd2000f8ec0ff */
[----:B------:R0:W-:Y:S03]  /*1140*/  @P3 STS.U8 [UR4], R7 ;  /* 0x00000007ff003988 */ /* 0x0001e60008000004 */
.L_x_5:
[----:B------:R-:W-:Y:S01]  /*1150*/  STTM.16dp32bit_t0_t15.x16 tmem[UR14], RZ ;  /* 0x000000ff000079ed */ /* 0x000fe20008a0000e */
[----:B------:R-:W-:Y:S01]  /*1160*/  STTM.16dp32bit_t16_t31.x16 tmem[UR14+0x10], RZ ;  /* 0x000010ff000079ed */ /* 0x000fe20008a2000e */
[----:B------:R-:W1:Y:S02]  /*1170*/  FENCE.VIEW.ASYNC.T ;  /* 0x00000000000073c6 */ /* 0x000e640000000200 */
[----:B-1----:R-:W-:Y:S01]  /*1180*/  VOTEU.ALL UP2, P5 ;  /* 0x0000000000ff7886 */ /* 0x002fe20002840000 */
[----:B------:R-:W-:Y:S01]  /*1190*/  VOTEU.ALL UP3, P5 ;  /* 0x0000000000ff7886 */ /* 0x000fe20002860000 */
[----:B------:R-:W-:Y:S01]  /*11a0*/  IMAD R73, R73, UR9, RZ ;  /* 0x0000000949497c24 */ /* 0x000fe2000f8e02ff */
[----:B------:R-:W-:Y:S01]  /*11b0*/  ISETP.LT.AND P2, PT, R4, UR31, P2 ;  /* 0x0000001f04007c0c */ /* 0x000fe20009741270 */
[----:B------:R-:W-:Y:S01]  /*11c0*/  IMAD R18, R9, 0x4, R16 ;  /* 0x0000000409127824 */ /* 0x000fe200078e0210 */
[----:B------:R-:W-:-:S04]  /*11d0*/  @!UP2 UIADD3 UR4, UPT, UPT, -UR7, 0x100000, URZ ;  /* 0x001000000704a890 */ /* 0x000fc8000fffe1ff */
[----:B------:R-:W-:Y:S02]  /*11e0*/  @!UP2 USHF.L.U32 UR5, UR4, 0xb, URZ ;  /* 0x0000000b0405a899 */ /* 0x000fe400080006ff */
[----:B------:R-:W-:Y:S01]  /*11f0*/  @!UP2 USHF.L.U32 UR4, UR4, 0x1, URZ ;  /* 0x000000010404a899 */ /* 0x000fe200080006ff */
[----:B------:R-:W-:Y:S01]  /*1200*/  BAR.SYNC.DEFER_BLOCKING 0x0 ;  /* 0x0000000000007b1d */ /* 0x000fe20000010000 */
[----:B------:R-:W-:Y:S01]  /*1210*/  IADD3 R69, P3, PT, R73, UR16, RZ ;  /* 0x0000001049457c10 */ /* 0x000fe2000ff7e0ff */
[----:B------:R-:W-:-:S03]  /*1220*/  IMAD R34, R11, 0x8, R18 ;  /* 0x000000080b227824 */ /* 0x000fc600078e0212 */
[----:B------:R-:W-:Y:S02]  /*1230*/  LEA.HI.X.SX32 R73, R73, UR17, 0x1, P3 ;  /* 0x0000001149497c11 */ /* 0x000fe400098f0eff */
[-C--:B------:R-:W-:Y:S02]  /*1240*/  IADD3 R10, P6, PT, R18, R69.reuse, RZ ;  /* 0x00000045120a7210 */ /* 0x080fe40007fde0ff */
[----:B------:R-:W-:Y:S01]  /*1250*/  IADD3 R12, P4, PT, R16, R69, RZ ;  /* 0x00000045100c7210 */ /* 0x000fe20007f9e0ff */
[----:B------:R-:W-:Y:S01]  /*1260*/  IMAD.U32 R17, RZ, RZ, UR10 ;  /* 0x0000000aff117e24 */ /* 0x000fe2000f8e00ff */
[-C--:B------:R-:W-:Y:S02]  /*1270*/  LEA.HI.X.SX32 R11, R18, R73.reuse, 0x1, P6 ;  /* 0x00000049120b7211 */ /* 0x080fe400030f0eff */
[----:B------:R-:W-:Y:S02]  /*1280*/  LEA.HI.X.SX32 R13, R16, R73, 0x1, P4 ;  /* 0x00000049100d7211 */ /* 0x000fe400020f0eff */
[C---:B------:R-:W-:Y:S01]  /*1290*/  IADD3 R8, P3, PT, R14.reuse, R69, RZ ;  /* 0x000000450e087210 */ /* 0x040fe20007f7e0ff */
[----:B------:R-:W1:Y:S02]  /*12a0*/  FENCE.VIEW.ASYNC.S ;  /* 0x00000000000073c6 */ /* 0x000e640000000000 */
[----:B-1----:R1:W2:Y:S02]  /*12b0*/  @!UP3 SYNCS.EXCH.64 URZ, [UR15], UR4 ;  /* 0x000000040fffb5b2 */ /* 0x0022a40008000100 */
[----:B--2---:R-:W-:Y:S01]  /*12c0*/  BAR.SYNC.DEFER_BLOCKING 0x0 ;  /* 0x0000000000007b1d */ /* 0x004fe20000010000 */
[----:B------:R-:W-:Y:S01]  /*12d0*/  LEA.HI.X.SX32 R9, R14, R73, 0x1, P3 ;  /* 0x000000490e097211 */ /* 0x000fe200018f0eff */
[----:B------:R-:W-:Y:S01]  /*12e0*/  IMAD.U32 R19, RZ, RZ, UR10 ;  /* 0x0000000aff137e24 */ /* 0x000fe2000f8e00ff */
[C---:B0-----:R-:W-:Y:S01]  /*12f0*/  LOP3.LUT R7, R4.reuse, 0x10, RZ, 0xfc, !PT ;  /* 0x0000001004077812 */ /* 0x041fe200078efcff */
[----:B------:R-:W-:Y:S01]  /*1300*/  IMAD R72, R17, 0x4, R34 ;  /* 0x0000000411487824 */ /* 0x000fe200078e0222 */
[----:B------:R-:W-:Y:S01]  /*1310*/  LOP3.LUT R14, R4, 0x18, RZ, 0xfc, !PT ;  /* 0x00000018040e7812 */ /* 0x000fe200078efcff */
[----:B------:R-:W-:-:S02]  /*1320*/  IMAD.U32 R33, RZ, RZ, UR10 ;  /* 0x0000000aff217e24 */ /* 0x000fc4000f8e00ff */
[----:B------:R-:W-:Y:S01]  /*1330*/  IMAD R38, R19, 0x4, R72 ;  /* 0x0000000413267824 */ /* 0x000fe200078e0248 */
[-C--:B------:R-:W-:Y:S02]  /*1340*/  IADD3 R16, P3, PT, R34, R69.reuse, RZ ;  /* 0x0000004522107210 */ /* 0x080fe40007f7e0ff */
[----:B------:R-:W-:Y:S01]  /*1350*/  PRMT R123, RZ, 0x7610, R123 ;  /* 0x00007610ff7b7816 */ /* 0x000fe2000000007b */
[----:B------:R-:W-:Y:S01]  /*1360*/  IMAD R40, R33, 0x8, R38 ;  /* 0x0000000821287824 */ /* 0x000fe200078e0226 */
[----:B------:R-:W-:Y:S02]  /*1370*/  IADD3 R18, P4, PT, R38, R69, RZ ;  /* 0x0000004526127210 */ /* 0x000fe40007f9e0ff */
[----:B------:R-:W-:Y:S01]  /*1380*/  PRMT R121, RZ, 0x7610, R121 ;  /* 0x00007610ff797816 */ /* 0x000fe20000000079 */
[----:B------:R-:W-:Y:S01]  /*1390*/  IMAD.U32 R41, RZ, RZ, UR10 ;  /* 0x0000000aff297e24 */ /* 0x000fe2000f8e00ff */
[----:B------:R-:W-:Y:S01]  /*13a0*/  LOP3.LUT R35, R4, 0x28, RZ, 0xfc, !PT ;  /* 0x0000002804237812 */ /* 0x000fe200078efcff */
[----:B------:R-:W-:Y:S01]  /*13b0*/  IMAD.U32 R43, RZ, RZ, UR10 ;  /* 0x0000000aff2b7e24 */ /* 0x000fe2000f8e00ff */
[----:B------:R-:W-:-:S02]  /*13c0*/  PRMT R119, RZ, 0x7610, R119 ;  /* 0x00007610ff777816 */ /* 0x000fc40000000077 */
[----:B------:R-:W-:Y:S02]  /*13d0*/  PRMT R117, RZ, 0x7610, R117 ;  /* 0x00007610ff757816 */ /* 0x000fe40000000075 */
[----:B------:R-:W-:Y:S01]  /*13e0*/  LOP3.LUT R15, R4, 0x20, RZ, 0xfc, !PT ;  /* 0x00000020040f7812 */ /* 0x000fe200078efcff */
[----:B------:R-:W2:Y:S01]  /*13f0*/  @P0 LDG.E.U8 R125, desc[UR26][R10.64] ;  /* 0x0000001a0a7d0981 */ /* 0x000ea2000c1e1100 */
[----:B------:R-:W-:Y:S02]  /*1400*/  PLOP3.LUT P0, PT, PT, PT, UP1, 0x80, 0x8 ;  /* 0x000000000008781c */ /* 0x000fe40003f0f018 */
[----:B------:R-:W-:Y:S01]  /*1410*/  PRMT R99, RZ, 0x7610, R99 ;  /* 0x00007610ff637816 */ /* 0x000fe20000000063 */
[----:B------:R-:W3:Y:S01]  /*1420*/  @P1 LDG.E.U8 R122, desc[UR26][R12.64] ;  /* 0x0000001a0c7a1981 */ /* 0x000ee2000c1e1100 */
[----:B------:R-:W-:Y:S01]  /*1430*/  PLOP3.LUT P1, PT, PT, PT, UP1, 0x80, 0x8 ;  /* 0x000000000008781c */ /* 0x000fe20003f2f018 */
[----:B------:R-:W-:Y:S01]  /*1440*/  IMAD.U32 R45, RZ, RZ, UR10 ;  /* 0x0000000aff2d7e24 */ /* 0x000fe2000f8e00ff */
[----:B------:R-:W-:Y:S01]  /*1450*/  ISETP.LT.AND P0, PT, R7, UR31, P0 ;  /* 0x0000001f07007c0c */ /* 0x000fe20008701270 */
[----:B------:R-:W4:Y:S01]  /*1460*/  @P2 LDG.E.U8 R114, desc[UR26][R8.64] ;  /* 0x0000001a08722981 */ /* 0x000f22000c1e1100 */
[----:B------:R-:W-:Y:S01]  /*1470*/  ISETP.LT.AND P1, PT, R14, UR31, P1 ;  /* 0x0000001f0e007c0c */ /* 0x000fe20008f21270 */
[----:B------:R-:W-:Y:S01]  /*1480*/  IMAD R74, R33, 0x4, R40 ;  /* 0x00000004214a7824 */ /* 0x000fe200078e0228 */
[----:B------:R-:W-:-:S02]  /*1490*/  LEA.HI.X.SX32 R17, R34, R73, 0x1, P3 ;  /* 0x0000004922117211 */ /* 0x000fc400018f0eff */
[----:B------:R-:W-:Y:S02]  /*14a0*/  LOP3.LUT R39, R4, 0x38, RZ, 0xfc, !PT ;  /* 0x0000003804277812 */ /* 0x000fe400078efcff */
[----:B------:R-:W-:Y:S01]  /*14b0*/  PRMT R115, RZ, 0x7610, R115 ;  /* 0x00007610ff737816 */ /* 0x000fe20000000073 */
[----:B------:R-:W-:Y:S01]  /*14c0*/  IMAD R56, R52, UR10, RZ ;  /* 0x0000000a34387c24 */ /* 0x000fe2000f8e02ff */
[----:B------:R-:W-:Y:S01]  /*14d0*/  LEA.HI.X.SX32 R19, R38, R73, 0x1, P4 ;  /* 0x0000004926137211 */ /* 0x000fe200020f0eff */
[----:B------:R-:W-:Y:S01]  /*14e0*/  IMAD R34, R33, 0x4, R74 ;  /* 0x0000000421227824 */ /* 0x000fe200078e024a */
[----:B------:R-:W-:Y:S01]  /*14f0*/  LOP3.LUT R38, R4, 0x30, RZ, 0xfc, !PT ;  /* 0x0000003004267812 */ /* 0x000fe200078efcff */
[----:B------:R-:W5:Y:S01]  /*1500*/  @P0 LDG.E.U8 R123, desc[UR26][R16.64] ;  /* 0x0000001a107b0981 */ /* 0x000f62000c1e1100 */
[----:B------:R-:W-:Y:S01]  /*1510*/  PLOP3.LUT P0, PT, PT, PT, UP1, 0x80, 0x8 ;  /* 0x000000000008781c */ /* 0x000fe20003f0f018 */
[----:B-1----:R-:W0:Y:S02]  /*1520*/  LDCU UR4, c[0x0][0x3b0] ;  /* 0x00007600ff0477ac */ /* 0x002e240008000800 */
[----:B------:R-:W2:Y:S01]  /*1530*/  @P1 LDG.E.U8 R121, desc[UR26][R18.64] ;  /* 0x0000001a12791981 */ /* 0x000ea2000c1e1100 */
[----:B------:R-:W-:Y:S01]  /*1540*/  PLOP3.LUT P1, PT, PT, PT, UP1, 0x80, 0x8 ;  /* 0x000000000008781c */ /* 0x000fe20003f2f018 */
[----:B------:R-:W-:Y:S01]  /*1550*/  IMAD R46, R41, 0x8, R34 ;  /* 0x00000008292e7824 */ /* 0x000fe200078e0222 */
[----:B------:R-:W-:-:S02]  /*1560*/  IADD3 R36, P6, PT, R40, R69, RZ ;  /* 0x0000004528247210 */ /* 0x000fc40007fde0ff */
[----:B------:R-:W-:Y:S02]  /*1570*/  ISETP.LT.AND P0, PT, R35, UR31, P0 ;  /* 0x0000001f23007c0c */ /* 0x000fe40008701270 */
[----:B------:R-:W-:Y:S02]  /*1580*/  ISETP.LT.AND P1, PT, R38, UR31, P1 ;  /* 0x0000001f26007c0c */ /* 0x000fe40008f21270 */
[----:B------:R-:W-:Y:S02]  /*1590*/  LEA.HI.X.SX32 R37, R40, R73, 0x1, P6 ;  /* 0x0000004928257211 */ /* 0x000fe400030f0eff */
[-C--:B------:R-:W-:Y:S02]  /*15a0*/  IADD3 R40, P3, PT, R34, R69.reuse, RZ ;  /* 0x0000004522287210 */ /* 0x080fe40007f7e0ff */
[----:B------:R-:W-:Y:S01]  /*15b0*/  IADD3 R42, P4, PT, R46, R69, RZ ;  /* 0x000000452e2a7210 */ /* 0x000fe20007f9e0ff */
[----:B------:R-:W-:Y:S01]  /*15c0*/  IMAD R76, R43, 0x4, R46 ;  /* 0x000000042b4c7824 */ /* 0x000fe200078e022e */
[----:B------:R-:W-:-:S02]  /*15d0*/  LEA.HI.X.SX32 R41, R34, R73, 0x1, P3 ;  /* 0x0000004922297211 */ /* 0x000fc400018f0eff */
[----:B------:R-:W-:-:S03]  /*15e0*/  LEA.HI.X.SX32 R43, R46, R73, 0x1, P4 ;  /* 0x000000492e2b7211 */ /* 0x000fc600020f0eff */
[----:B------:R-:W2:Y:S04]  /*15f0*/  @P0 LDG.E.U8 R119, desc[UR26][R40.64] ;  /* 0x0000001a28770981 */ /* 0x000ea8000c1e1100 */
[----:B------:R-:W2:Y:S01]  /*1600*/  @P1 LDG.E.U8 R117, desc[UR26][R42.64] ;  /* 0x0000001a2a751981 */ /* 0x000ea2000c1e1100 */
[----:B------:R-:W-:-:S04]  /*1610*/  PLOP3.LUT P2, PT, PT, PT, UP1, 0x80, 0x8 ;  /* 0x000000000008781c */ /* 0x000fc80003f4f018 */
[----:B------:R-:W-:Y:S01]  /*1620*/  ISETP.LT.AND P2, PT, R15, UR31, P2 ;  /* 0x0000001f0f007c0c */ /* 0x000fe20009741270 */
[----:B------:R-:W-:Y:S01]  /*1630*/  IMAD R54, R45, 0x4, R76 ;  /* 0x000000042d367824 */ /* 0x000fe200078e024c */
[----:B------:R-:W-:-:S11]  /*1640*/  ISETP.GT.U32.AND P6, PT, R50, R61, PT ;  /* 0x0000003d3200720c */ /* 0x000fd60003fc4070 */
[----:B------:R-:W2:Y:S01]  /*1650*/  @P2 LDG.E.U8 R99, desc[UR26][R36.64] ;  /* 0x0000001a24632981 */ /* 0x000ea2000c1e1100 */
[----:B------:R-:W-:-:S04]  /*1660*/  PLOP3.LUT P2, PT, PT, PT, UP1, 0x80, 0x8 ;  /* 0x000000000008781c */ /* 0x000fc80003f4f018 */
[----:B------:R-:W-:Y:S02]  /*1670*/  ISETP.LT.AND P2, PT, R39, UR31, P2 ;  /* 0x0000001f27007c0c */ /* 0x000fe40009741270 */
[----:B------:R-:W-:Y:S02]  /*1680*/  IADD3 R44, P3, PT, R54, R69, RZ ;  /* 0x00000045362c7210 */ /* 0x000fe40007f7e0ff */
[----:B------:R-:W-:Y:S02]  /*1690*/  LEA.HI R46, R0, 0x3c, RZ, 0x1a ;  /* 0x0000003c002e7811 */ /* 0x000fe400078fd0ff */
[----:B------:R-:W-:Y:S02]  /*16a0*/  LEA.HI.X.SX32 R45, R54, R73, 0x1, P3 ;  /* 0x00000049362d7211 */ /* 0x000fe400018f0eff */
[C---:B------:R-:W-:Y:S02]  /*16b0*/  ISETP.GT.U32.AND P0, PT, R50.reuse, R57, PT ;  /* 0x000000393200720c */ /* 0x040fe40003f04070 */
[----:B------:R-:W-:Y:S01]  /*16c0*/  ISETP.GT.U32.AND P1, PT, R50, R65, PT ;  /* 0x000000413200720c */ /* 0x000fe20003f24070 */
[----:B------:R-:W-:Y:S01]  /*16d0*/  IMAD.IADD R34, R46, 0x1, R49 ;  /* 0x000000012e227824 */ /* 0x000fe200078e0231 */
[----:B------:R-:W-:Y:S01]  /*16e0*/  LOP3.LUT R33, R49, 0x38, R4, 0xfe, !PT ;  /* 0x0000003831217812 */ /* 0x000fe200078efe04 */
[----:B------:R-:W2:Y:S01]  /*16f0*/  @P2 LDG.E.U8 R115, desc[UR26][R44.64] ;  /* 0x0000001a2c732981 */ /* 0x000ea2000c1e1100 */
[----:B------:R-:W-:-:S02]  /*1700*/  PLOP3.LUT P2, PT, PT, PT, UP1, 0x80, 0x8 ;  /* 0x000000000008781c */ /* 0x000fc40003f4f018 */
[----:B------:R-:W-:Y:S02]  /*1710*/  IABS R85, R33 ;  /* 0x0000002100557213 */ /* 0x000fe40000000000 */
[----:B------:R-:W-:Y:S01]  /*1720*/  IABS R93, R34 ;  /* 0x00000022005d7213 */ /* 0x000fe20000000000 */
[----:B------:R-:W-:Y:S01]  /*1730*/  @!P6 IMAD.IADD R61, R61, 0x1, -R50 ;  /* 0x000000013d3de824 */ /* 0x000fe200078e0a32 */
[----:B------:R-:W-:Y:S02]  /*1740*/  ISETP.GT.U32.AND P4, PT, R50, R53, PT ;  /* 0x000000353200720c */ /* 0x000fe40003f84070 */
[----:B------:R-:W-:Y:S01]  /*1750*/  ISETP.LT.AND P2, PT, R52, UR31, P2 ;  /* 0x0000001f34007c0c */ /* 0x000fe20009741270 */
[----:B------:R-:W-:Y:S01]  /*1760*/  IMAD.HI.U32 R52, R48, R85, RZ ;  /* 0x0000005530347227 */ /* 0x000fe200078e00ff */
[----:B------:R-:W-:-:S03]  /*1770*/  ISETP.GT.U32.AND P3, PT, R50, R77, PT ;  /* 0x0000004d3200720c */ /* 0x000fc60003f64070 */
[----:B------:R-:W-:-:S04]  /*1780*/  IMAD.HI.U32 R54, R48, R93, RZ ;  /* 0x0000005d30367227 */ /* 0x000fc800078e00ff */
[--C-:B------:R-:W-:Y:S01]  /*1790*/  @!P0 IMAD.IADD R57, R57, 0x1, -R50.reuse ;  /* 0x0000000139398824 */ /* 0x100fe200078e0a32 */
[----:B------:R-:W-:Y:S01]  /*17a0*/  IADD3 R48, P0, PT, R56, R69, RZ ;  /* 0x0000004538307210 */ /* 0x000fe20007f1e0ff */
[----:B------:R-:W-:Y:S01]  /*17b0*/  @!P1 IMAD.IADD R65, R65, 0x1, -R50 ;  /* 0x0000000141419824 */ /* 0x000fe200078e0a32 */
[----:B------:R-:W-:Y:S02]  /*17c0*/  ISETP.GT.U32.AND P1, PT, R50, R61, PT ;  /* 0x0000003d3200720c */ /* 0x000fe40003f24070 */
[----:B------:R-:W-:Y:S02]  /*17d0*/  PRMT R118, RZ, 0x7610, R118 ;  /* 0x00007610ff767816 */ /* 0x000fe40000000076 */
[----:B------:R-:W-:Y:S01]  /*17e0*/  LEA.HI.X.SX32 R49, R56, R73, 0x1, P0 ;  /* 0x0000004938317211 */ /* 0x000fe200000f0eff */
[----:B------:R-:W-:Y:S01]  /*17f0*/  @!P4 IMAD.IADD R53, R53, 0x1, -R50 ;  /* 0x000000013535c824 */ /* 0x000fe200078e0a32 */
[----:B------:R-:W-:-:S03]  /*1800*/  ISETP.GT.U32.AND P4, PT, R50, R57, PT ;  /* 0x000000393200720c */ /* 0x000fc60003f84070 */
[----:B------:R-:W2:Y:S01]  /*1810*/  @P2 LDG.E.U8 R118, desc[UR26][R48.64] ;  /* 0x0000001a30762981 */ /* 0x000ea2000c1e1100 */
[C---:B------:R-:W-:Y:S01]  /*1820*/  ISETP.GT.U32.AND P2, PT, R50.reuse, R65, PT ;  /* 0x000000413200720c */ /* 0x040fe20003f44070 */
[--C-:B------:R-:W-:Y:S01]  /*1830*/  @!P3 IMAD.IADD R77, R77, 0x1, -R50.reuse ;  /* 0x000000014d4db824 */ /* 0x100fe200078e0a32 */
[C---:B------:R-:W-:Y:S01]  /*1840*/  ISETP.GT.U32.AND P0, PT, R50.reuse, R53, PT ;  /* 0x000000353200720c */ /* 0x040fe20003f04070 */
[----:B------:R-:W-:Y:S01]  /*1850*/  @!P1 IMAD.IADD R61, R61, 0x1, -R50 ;  /* 0x000000013d3d9824 */ /* 0x000fe200078e0a32 */
[C---:B------:R-:W-:Y:S02]  /*1860*/  ISETP.GT.U32.AND P3, PT, R50.reuse, R71, PT ;  /* 0x000000473200720c */ /* 0x040fe40003f64070 */
[C---:B------:R-:W-:Y:S01]  /*1870*/  ISETP.GT.U32.AND P1, PT, R50.reuse, R81, PT ;  /* 0x000000513200720c */ /* 0x040fe20003f24070 */
[----:B------:R-:W-:Y:S01]  /*1880*/  IMAD.MOV R52, RZ, RZ, -R52 ;  /* 0x000000ffff347224 */ /* 0x000fe200078e0a34 */
[C---:B------:R-:W-:Y:S01]  /*1890*/  ISETP.GT.U32.AND P6, PT, R50.reuse, R77, PT ;  /* 0x0000004d3200720c */ /* 0x040fe20003fc4070 */
[----:B------:R-:W-:Y:S01]  /*18a0*/  @!P4 IMAD.IADD R57, R57, 0x1, -R50 ;  /* 0x000000013939c824 */ /* 0x000fe200078e0a32 */
[C---:B------:R-:W-:Y:S01]  /*18b0*/  ISETP.GT.U32.AND P4, PT, R50.reuse, R63, PT ;  /* 0x0000003f3200720c */ /* 0x040fe20003f84070 */
[----:B------:R-:W-:-:S02]  /*18c0*/  IMAD R85, R50, R52, R85 ;  /* 0x0000003432557224 */ /* 0x000fc400078e0255 */
[--C-:B------:R-:W-:Y:S01]  /*18d0*/  @!P2 IMAD.IADD R65, R65, 0x1, -R50.reuse ;  /* 0x000000014141a824 */ /* 0x100fe200078e0a32 */
[C---:B------:R-:W-:Y:S01]  /*18e0*/  ISETP.GT.U32.AND P2, PT, R50.reuse, R67, PT ;  /* 0x000000433200720c */ /* 0x040fe20003f44070 */
[--C-:B------:R-:W-:Y:S01]  /*18f0*/  @!P0 IMAD.IADD R53, R53, 0x1, -R50.reuse ;  /* 0x0000000135358824 */ /* 0x100fe200078e0a32 */
[C---:B------:R-:W-:Y:S01]  /*1900*/  ISETP.GT.U32.AND P0, PT, R50.reuse, R79, PT ;  /* 0x0000004f3200720c */ /* 0x040fe20003f04070 */
[--C-:B------:R-:W-:Y:S01]  /*1910*/  @!P3 IMAD.IADD R71, R71, 0x1, -R50.reuse ;  /* 0x000000014747b824 */ /* 0x100fe200078e0a32 */
[C---:B------:R-:W-:Y:S01]  /*1920*/  ISETP.GT.U32.AND P3, PT, R50.reuse, R83, PT ;  /* 0x000000533200720c */ /* 0x040fe20003f64070 */
[----:B------:R-:W-:Y:S01]  /*1930*/  @!P1 IMAD.IADD R81, R81, 0x1, -R50 ;  /* 0x0000000151519824 */ /* 0x000fe200078e0a32 */
[C---:B------:R-:W-:Y:S01]  /*1940*/  ISETP.GT.U32.AND P1, PT, R50.reuse, R85, PT ;  /* 0x000000553200720c */ /* 0x040fe20003f24070 */
[----:B------:R-:W-:Y:S02]  /*1950*/  IMAD.MOV R54, RZ, RZ, -R54 ;  /* 0x000000ffff367224 */ /* 0x000fe400078e0a36 */
[----:B------:R-:W-:Y:S01]  /*1960*/  @!P6 IMAD.IADD R77, R77, 0x1, -R50 ;  /* 0x000000014d4de824 */ /* 0x000fe200078e0a32 */
[C---:B------:R-:W-:Y:S01]  /*1970*/  ISETP.GT.U32.AND P6, PT, R50.reuse, R59, PT ;  /* 0x0000003b3200720c */ /* 0x040fe20003fc4070 */
[----:B------:R-:W-:-:S02]  /*1980*/  IMAD R93, R50, R54, R93 ;  /* 0x00000036325d7224 */ /* 0x000fc400078e025d */
[--C-:B------:R-:W-:Y:S02]  /*1990*/  @!P4 IMAD.IADD R63, R63, 0x1, -R50.reuse ;  /* 0x000000013f3fc824 */ /* 0x100fe400078e0a32 */
[--C-:B------:R-:W-:Y:S01]  /*19a0*/  @!P2 IMAD.IADD R67, R67, 0x1, -R50.reuse ;  /* 0x000000014343a824 */ /* 0x100fe200078e0a32 */
[C---:B------:R-:W-:Y:S01]  /*19b0*/  ISETP.GT.U32.AND P2, PT, R50.reuse, R93, PT ;  /* 0x0000005d3200720c */ /* 0x040fe20003f44070 */
[--C-:B------:R-:W-:Y:S01]  /*19c0*/  @!P0 IMAD.IADD R79, R79, 0x1, -R50.reuse ;  /* 0x000000014f4f8824 */ /* 0x100fe200078e0a32 */
[C---:B------:R-:W-:Y:S01]  /*19d0*/  ISETP.GT.U32.AND P0, PT, R50.reuse, R55, PT ;  /* 0x000000373200720c */ /* 0x040fe20003f04070 */
[--C-:B------:R-:W-:Y:S01]  /*19e0*/  @!P3 IMAD.IADD R83, R83, 0x1, -R50.reuse ;  /* 0x000000015353b824 */ /* 0x100fe200078e0a32 */
[C---:B------:R-:W-:Y:S01]  /*19f0*/  ISETP.GT.U32.AND P3, PT, R50.reuse, R63, PT ;  /* 0x0000003f3200720c */ /* 0x040fe20003f64070 */
[--C-:B------:R-:W-:Y:S01]  /*1a00*/  @!P1 IMAD.IADD R85, R85, 0x1, -R50.reuse ;  /* 0x0000000155559824 */ /* 0x100fe200078e0a32 */
[C---:B------:R-:W-:Y:S02]  /*1a10*/  ISETP.GT.U32.AND P4, PT, R50.reuse, R75, PT ;  /* 0x0000004b3200720c */ /* 0x040fe40003f84070 */
[----:B------:R-:W-:Y:S01]  /*1a20*/  ISETP.GT.U32.AND P1, PT, R50, R67, PT ;  /* 0x000000433200720c */ /* 0x000fe20003f24070 */
[----:B------:R-:W-:-:S04]  /*1a30*/  @!P6 IMAD.IADD R59, R59, 0x1, -R50 ;  /* 0x000000013b3be824 */ /* 0x000fc800078e0a32 */
[--C-:B------:R-:W-:Y:S01]  /*1a40*/  @!P2 IMAD.IADD R93, R93, 0x1, -R50.reuse ;  /* 0x000000015d5da824 */ /* 0x100fe200078e0a32 */
[C---:B------:R-:W-:Y:S01]  /*1a50*/  ISETP.GT.U32.AND P2, PT, R50.reuse, R59, PT ;  /* 0x0000003b3200720c */ /* 0x040fe20003f44070 */
[--C-:B------:R-:W-:Y:S01]  /*1a60*/  @!P0 IMAD.IADD R55, R55, 0x1, -R50.reuse ;  /* 0x0000000137378824 */ /* 0x100fe200078e0a32 */
[C---:B------:R-:W-:Y:S01]  /*1a70*/  ISETP.GT.U32.AND P0, PT, R50.reuse, R81, PT ;  /* 0x000000513200720c */ /* 0x040fe20003f04070 */
[--C-:B------:R-:W-:Y:S01]  /*1a80*/  @!P3 IMAD.IADD R63, R63, 0x1, -R50.reuse ;  /* 0x000000013f3fb824 */ /* 0x100fe200078e0a32 */
[C---:B------:R-:W-:Y:S01]  /*1a90*/  ISETP.GT.U32.AND P3, PT, R50.reuse, R83, PT ;  /* 0x000000533200720c */ /* 0x040fe20003f64070 */
[--C-:B------:R-:W-:Y:S01]  /*1aa0*/  @!P4 IMAD.IADD R75, R75, 0x1, -R50.reuse ;  /* 0x000000014b4bc824 */ /* 0x100fe200078e0a32 */
[C---:B------:R-:W-:Y:S01]  /*1ab0*/  ISETP.GT.U32.AND P4, PT, R50.reuse, R79, PT ;  /* 0x0000004f3200720c */ /* 0x040fe20003f84070 */
[----:B------:R-:W-:Y:S01]  /*1ac0*/  @!P1 IMAD.IADD R67, R67, 0x1, -R50 ;  /* 0x0000000143439824 */ /* 0x000fe200078e0a32 */
[----:B------:R-:W-:-:S05]  /*1ad0*/  ISETP.GT.U32.AND P1, PT, R50, R85, PT ;  /* 0x000000553200720c */ /* 0x000fca0003f24070 */
[--C-:B------:R-:W-:Y:S01]  /*1ae0*/  @!P2 IMAD.IADD R59, R59, 0x1, -R50.reuse ;  /* 0x000000013b3ba824 */ /* 0x100fe200078e0a32 */
[----:B------:R-:W-:Y:S01]  /*1af0*/  ISETP.GE.AND P2, PT, R2, RZ, PT ;  /* 0x000000ff0200720c */ /* 0x000fe20003f46270 */
[--C-:B------:R-:W-:Y:S01]  /*1b00*/  @!P0 IMAD.IADD R81, R81, 0x1, -R50.reuse ;  /* 0x0000000151518824 */ /* 0x100fe200078e0a32 */
[C---:B------:R-:W-:Y:S01]  /*1b10*/  ISETP.GT.U32.AND P0, PT, R50.reuse, R55, PT ;  /* 0x000000373200720c */ /* 0x040fe20003f04070 */
[--C-:B------:R-:W-:Y:S01]  /*1b20*/  @!P3 IMAD.IADD R83, R83, 0x1, -R50.reuse ;  /* 0x000000015353b824 */ /* 0x100fe200078e0a32 */
[----:B------:R-:W-:Y:S01]  /*1b30*/  ISETP.GE.AND P3, PT, R3, RZ, PT ;  /* 0x000000ff0300720c */ /* 0x000fe20003f66270 */
[--C-:B------:R-:W-:Y:S01]  /*1b40*/  @!P4 IMAD.IADD R79, R79, 0x1, -R50.reuse ;  /* 0x000000014f4fc824 */ /* 0x100fe200078e0a32 */
[C---:B------:R-:W-:Y:S01]  /*1b50*/  ISETP.GT.U32.AND P4, PT, R50.reuse, R75, PT ;  /* 0x0000004b3200720c */ /* 0x040fe20003f84070 */
[----:B------:R-:W-:Y:S01]  /*1b60*/  @!P1 IMAD.IADD R85, R85, 0x1, -R50 ;  /* 0x0000000155559824 */ /* 0x000fe200078e0a32 */
[----:B------:R-:W-:Y:S02]  /*1b70*/  ISETP.GE.AND P1, PT, R21, RZ, PT ;  /* 0x000000ff1500720c */ /* 0x000fe40003f26270 */
[----:B------:R-:W-:-:S03]  /*1b80*/  ISETP.GT.U32.AND P6, PT, R50, R71, PT ;  /* 0x000000473200720c */ /* 0x000fc60003fc4070 */
[----:B------:R-:W-:Y:S01]  /*1b90*/  @!P2 IMAD.MOV R57, RZ, RZ, -R57 ;  /* 0x000000ffff39a224 */ /* 0x000fe200078e0a39 */
[----:B------:R-:W-:Y:S01]  /*1ba0*/  ISETP.GE.AND P2, PT, R23, RZ, PT ;  /* 0x000000ff1700720c */ /* 0x000fe20003f46270 */
[--C-:B------:R-:W-:Y:S01]  /*1bb0*/  @!P0 IMAD.IADD R55, R55, 0x1, -R50.reuse ;  /* 0x0000000137378824 */ /* 0x100fe200078e0a32 */
[----:B------:R-:W-:Y:S01]  /*1bc0*/  ISETP.GE.AND P0, PT, R22, RZ, PT ;  /* 0x000000ff1600720c */ /* 0x000fe20003f06270 */
[----:B------:R-:W-:Y:S01]  /*1bd0*/  @!P3 IMAD.MOV R53, RZ, RZ, -R53 ;  /* 0x000000ffff35b224 */ /* 0x000fe200078e0a35 */
[----:B------:R-:W-:Y:S01]  /*1be0*/  ISETP.GE.AND P3, PT, R25, RZ, PT ;  /* 0x000000ff1900720c */ /* 0x000fe20003f66270 */
[--C-:B------:R-:W-:Y:S01]  /*1bf0*/  @!P4 IMAD.IADD R75, R75, 0x1, -R50.reuse ;  /* 0x000000014b4bc824 */ /* 0x100fe200078e0a32 */
[----:B------:R-:W-:Y:S01]  /*1c00*/  ISETP.GE.AND P4, PT, R20, RZ, PT ;  /* 0x000000ff1400720c */ /* 0x000fe20003f86270 */
[----:B------:R-:W-:Y:S01]  /*1c10*/  @!P1 IMAD.MOV R65, RZ, RZ, -R65 ;  /* 0x000000ffff419224 */ /* 0x000fe200078e0a41 */
[----:B------:R-:W-:Y:S01]  /*1c20*/  ISETP.GE.AND P1, PT, R27, RZ, PT ;  /* 0x000000ff1b00720c */ /* 0x000fe20003f26270 */
[----:B------:R-:W-:-:S04]  /*1c30*/  @!P6 IMAD.IADD R71, R71, 0x1, -R50 ;  /* 0x000000014747e824 */ /* 0x000fc800078e0a32 */
[----:B------:R-:W-:Y:S01]  /*1c40*/  @!P2 IMAD.MOV R71, RZ, RZ, -R71 ;  /* 0x000000ffff47a224 */ /* 0x000fe200078e0a47 */
[----:B------:R-:W-:Y:S01]  /*1c50*/  ISETP.GE.AND P2, PT, R29, RZ, PT ;  /* 0x000000ff1d00720c */ /* 0x000fe20003f46270 */
        /* <DEDUP_REMOVED lines=8> */
[----:B------:R-:W-:-:S02]  /*1ce0*/  IMAD.MOV.U32 R87, RZ, RZ, R67 ;  /* 0x000000ffff577224 */ /* 0x000fc400078e0043 */
[----:B------:R-:W-:Y:S02]  /*1cf0*/  IMAD.MOV.U32 R89, RZ, RZ, R83 ;  /* 0x000000ffff597224 */ /* 0x000fe400078e0053 */
[----:B------:R-:W-:Y:S01]  /*1d00*/  @!P2 IMAD.MOV R59, RZ, RZ, -R59 ;  /* 0x000000ffff3ba224 */ /* 0x000fe200078e0a3b */
[----:B------:R-:W-:Y:S01]  /*1d10*/  ISETP.GE.AND P2, PT, R32, RZ, PT ;  /* 0x000000ff2000720c */ /* 0x000fe20003f46270 */
[----:B------:R-:W-:Y:S01]  /*1d20*/  IMAD.MOV.U32 R91, RZ, RZ, R75 ;  /* 0x000000ffff5b7224 */ /* 0x000fe200078e004b */
[----:B------:R-:W-:Y:S01]  /*1d30*/  ISETP.GT.U32.AND P6, PT, R50, R93, PT ;  /* 0x0000005d3200720c */ /* 0x000fe20003fc4070 */
[----:B------:R-:W-:Y:S01]  /*1d40*/  @!P0 IMAD.MOV R87, RZ, RZ, -R87 ;  /* 0x000000ffff578224 */ /* 0x000fe200078e0a57 */
[----:B------:R-:W-:Y:S01]  /*1d50*/  PLOP3.LUT P0, PT, PT, PT, UP1, 0x80, 0x8 ;  /* 0x000000000008781c */ /* 0x000fe20003f0f018 */
[----:B------:R-:W-:Y:S01]  /*1d60*/  @!P3 IMAD.MOV R89, RZ, RZ, -R89 ;  /* 0x000000ffff59b224 */ /* 0x000fe200078e0a59 */
[----:B------:R-:W-:Y:S01]  /*1d70*/  ISETP.GE.AND P3, PT, R33, RZ, PT ;  /* 0x000000ff2100720c */ /* 0x000fe20003f66270 */
[----:B------:R-:W-:Y:S01]  /*1d80*/  @!P4 IMAD.MOV R79, RZ, RZ, -R79 ;  /* 0x000000ffff4fc224 */ /* 0x000fe200078e0a4f */
[----:B------:R-:W-:Y:S01]  /*1d90*/  ISETP.GE.AND P4, PT, R34, RZ, PT ;  /* 0x000000ff2200720c */ /* 0x000fe20003f86270 */
[----:B------:R-:W-:Y:S01]  /*1da0*/  @!P1 IMAD.MOV R91, RZ, RZ, -R91 ;  /* 0x000000ffff5b9224 */ /* 0x000fe200078e0a5b */
[----:B------:R-:W-:-:S02]  /*1db0*/  ISETP.NE.AND P1, PT, R47, RZ, PT ;  /* 0x000000ff2f00720c */ /* 0x000fc40003f25270 */
[----:B------:R-:W-:Y:S01]  /*1dc0*/  LOP3.LUT R82, RZ, R47, RZ, 0x33, !PT ;  /* 0x0000002fff527212 */ /* 0x000fe200078e33ff */
[C---:B------:R-:W-:Y:S01]  /*1dd0*/  IMAD R97, R51.reuse, UR11, RZ ;  /* 0x0000000b33617c24 */ /* 0x040fe2000f8e02ff */
[----:B------:R-:W-:Y:S02]  /*1de0*/  ISETP.LT.AND P0, PT, R51, UR31, P0 ;  /* 0x0000001f33007c0c */ /* 0x000fe40008701270 */
[C---:B------:R-:W-:Y:S01]  /*1df0*/  SEL R51, R82.reuse, R57, !P1 ;  /* 0x0000003952337207 */ /* 0x040fe20004800000 */
[----:B------:R-:W-:Y:S01]  /*1e00*/  IMAD.MOV.U32 R47, RZ, RZ, R85 ;  /* 0x000000ffff2f7224 */ /* 0x000fe200078e0055 */
[C---:B------:R-:W-:Y:S01]  /*1e10*/  SEL R83, R82.reuse, R53, !P1 ;  /* 0x0000003552537207 */ /* 0x040fe20004800000 */
[----:B------:R-:W-:Y:S01]  /*1e20*/  @!P2 IMAD.MOV R55, RZ, RZ, -R55 ;  /* 0x000000ffff37a224 */ /* 0x000fe200078e0a37 */
[C---:B------:R-:W-:Y:S01]  /*1e30*/  SEL R53, R82.reuse, R61, !P1 ;  /* 0x0000003d52357207 */ /* 0x040fe20004800000 */
[----:B------:R-:W-:Y:S01]  /*1e40*/  @!P6 IMAD.IADD R93, R93, 0x1, -R50 ;  /* 0x000000015d5de824 */ /* 0x000fe200078e0a32 */
[C---:B------:R-:W-:Y:S01]  /*1e50*/  SEL R54, R82.reuse, R77, !P1 ;  /* 0x0000004d52367207 */ /* 0x040fe20004800000 */
[----:B0-----:R-:W-:Y:S01]  /*1e60*/  IMAD R51, R51, UR4, RZ ;  /* 0x0000000433337c24 */ /* 0x001fe2000f8e02ff */
[----:B------:R-:W-:Y:S01]  /*1e70*/  IADD3 R96, P6, PT, R97, UR18, RZ ;  /* 0x0000001261607c10 */ /* 0x000fe2000ffde0ff */
[----:B------:R-:W-:Y:S01]  /*1e80*/  @!P3 IMAD.MOV R47, RZ, RZ, -R47 ;  /* 0x000000ffff2fb224 */ /* 0x000fe200078e0a2f */
[C---:B------:R-:W-:Y:S01]  /*1e90*/  SEL R86, R82.reuse, R87, !P1 ;  /* 0x0000005752567207 */ /* 0x040fe20004800000 */
[----:B------:R-:W-:Y:S01]  /*1ea0*/  @!P4 IMAD.MOV R93, RZ, RZ, -R93 ;  /* 0x000000ffff5dc224 */ /* 0x000fe200078e0a5d */
[----:B------:R-:W-:Y:S01]  /*1eb0*/  SEL R87, R82, R55, !P1 ;  /* 0x0000003752577207 */ /* 0x000fe20004800000 */
[----:B------:R-:W-:Y:S01]  /*1ec0*/  IMAD R53, R53, UR4, RZ ;  /* 0x0000000435357c24 */ /* 0x000fe2000f8e02ff */
[----:B------:R-:W-:Y:S01]  /*1ed0*/  LEA.HI.X.SX32 R97, R97, UR19, 0x1, P6 ;  /* 0x0000001361617c11 */ /* 0x000fe2000b0f0eff */
[----:B------:R-:W-:Y:S01]  /*1ee0*/  IMAD R55, R54, UR4, RZ ;  /* 0x0000000436377c24 */ /* 0x000fe2000f8e02ff */
[----:B------:R-:W-:-:S02]  /*1ef0*/  SEL R57, R82, R63, !P1 ;  /* 0x0000003f52397207 */ /* 0x000fc40004800000 */
[----:B------:R-:W-:Y:S02]  /*1f00*/  IADD3 R50, P2, PT, R51, R96, RZ ;  /* 0x0000006033327210 */ /* 0x000fe40007f5e0ff */
[C---:B------:R-:W-:Y:S02]  /*1f10*/  SEL R56, R82.reuse, R81, !P1 ;  /* 0x0000005152387207 */ /* 0x040fe40004800000 */
[C---:B------:R-:W-:Y:S02]  /*1f20*/  SEL R80, R82.reuse, R65, !P1 ;  /* 0x0000004152507207 */ /* 0x040fe40004800000 */
[C---:B------:R-:W-:Y:S02]  /*1f30*/  SEL R84, R82.reuse, R71, !P1 ;  /* 0x0000004752547207 */ /* 0x040fe40004800000 */
[C---:B------:R-:W-:Y:S02]  /*1f40*/  SEL R85, R82.reuse, R79, !P1 ;  /* 0x0000004f52557207 */ /* 0x040fe40004800000 */
[----:B------:R-:W-:-:S02]  /*1f50*/  SEL R75, R82, R59, !P1 ;  /* 0x0000003b524b7207 */ /* 0x000fc40004800000 */
[C---:B------:R-:W-:Y:S02]  /*1f60*/  SEL R77, R82.reuse, R91, !P1 ;  /* 0x0000005b524d7207 */ /* 0x040fe40004800000 */
[C---:B------:R-:W-:Y:S02]  /*1f70*/  SEL R88, R82.reuse, R47, !P1 ;  /* 0x0000002f52587207 */ /* 0x040fe40004800000 */
[C---:B------:R-:W-:Y:S01]  /*1f80*/  SEL R81, R82.reuse, R89, !P1 ;  /* 0x0000005952517207 */ /* 0x040fe20004800000 */
[----:B------:R-:W-:Y:S01]  /*1f90*/  IMAD R57, R57, UR4, RZ ;  /* 0x0000000439397c24 */ /* 0x000fe2000f8e02ff */
[----:B------:R-:W-:Y:S02]  /*1fa0*/  LEA.HI.X.SX32 R51, R51, R97, 0x1, P2 ;  /* 0x0000006133337211 */ /* 0x000fe400010f0eff */
[----:B------:R-:W-:Y:S02]  /*1fb0*/  SEL R82, R82, R93, !P1 ;  /* 0x0000005d52527207 */ /* 0x000fe40004800000 */
[----:B------:R-:W-:-:S02]  /*1fc0*/  IADD3 R52, P2, PT, R53, R96, RZ ;  /* 0x0000006035347210 */ /* 0x000fc40007f5e0ff */
[-C--:B------:R-:W-:Y:S01]  /*1fd0*/  IADD3 R54, P1, PT, R55, R96.reuse, RZ ;  /* 0x0000006037367210 */ /* 0x080fe20007f3e0ff */
[----:B------:R-:W-:Y:S01]  /*1fe0*/  IMAD R59, R56, UR4, RZ ;  /* 0x00000004383b7c24 */ /* 0x000fe2000f8e02ff */
[-C--:B------:R-:W-:Y:S02]  /*1ff0*/  LEA.HI.X.SX32 R53, R53, R97.reuse, 0x1, P2 ;  /* 0x0000006135357211 */ /* 0x080fe400010f0eff */
[-C--:B------:R-:W-:Y:S02]  /*2000*/  LEA.HI.X.SX32 R55, R55, R97.reuse, 0x1, P1 ;  /* 0x0000006137377211 */ /* 0x080fe400008f0eff */
[-C--:B------:R-:W-:Y:S02]  /*2010*/  IADD3 R56, P2, PT, R57, R96.reuse, RZ ;  /* 0x0000006039387210 */ /* 0x080fe40007f5e0ff */
[----:B------:R-:W-:Y:S01]  /*2020*/  PLOP3.LUT P1, PT, PT, PT, UP1, 0x80, 0x8 ;  /* 0x000000000008781c */ /* 0x000fe20003f2f018 */
[----:B------:R-:W-:Y:S01]  /*2030*/  IMAD R68, R5, UR10, RZ ;  /* 0x0000000a05447c24 */ /* 0x000fe2000f8e02ff */
[----:B------:R-:W-:Y:S01]  /*2040*/  IADD3 R58, P3, PT, R59, R96, RZ ;  /* 0x000000603b3a7210 */ /* 0x000fe20007f7e0ff */
[----:B------:R-:W-:Y:S01]  /*2050*/  IMAD R70, R6, UR10, RZ ;  /* 0x0000000a06467c24 */ /* 0x000fe2000f8e02ff */
[----:B------:R-:W-:-:S02]  /*2060*/  LEA.HI.X.SX32 R57, R57, R97, 0x1, P2 ;  /* 0x0000006139397211 */ /* 0x000fc400010f0eff */
[----:B------:R-:W-:Y:S02]  /*2070*/  ISETP.LT.AND P1, PT, R5, UR31, P1 ;  /* 0x0000001f05007c0c */ /* 0x000fe40008f21270 */
[----:B------:R-:W-:Y:S02]  /*2080*/  PLOP3.LUT P2, PT, PT, PT, UP1, 0x80, 0x8 ;  /* 0x000000000008781c */ /* 0x000fe40003f4f018 */
[----:B------:R-:W-:Y:S02]  /*2090*/  LEA.HI.X.SX32 R59, R59, R97, 0x1, P3 ;  /* 0x000000613b3b7211 */ /* 0x000fe400018f0eff */
[-C--:B------:R-:W-:Y:S02]  /*20a0*/  IADD3 R60, P3, PT, R68, R69.reuse, RZ ;  /* 0x00000045443c7210 */ /* 0x080fe40007f7e0ff */
[----:B------:R-:W-:Y:S02]  /*20b0*/  IADD3 R62, P6, PT, R70, R69, RZ ;  /* 0x00000045463e7210 */ /* 0x000fe40007fde0ff */
[----:B------:R-:W-:Y:S01]  /*20c0*/  ISETP.LT.AND P2, PT, R6, UR31, P2 ;  /* 0x0000001f06007c0c */ /* 0x000fe20009741270 */
[----:B------:R-:W-:Y:S01]  /*20d0*/  IMAD R78, R46, UR10, RZ ;  /* 0x0000000a2e4e7c24 */ /* 0x000fe2000f8e02ff */
[----:B------:R-:W-:-:S02]  /*20e0*/  PRMT R66, RZ, 0x7610, R66 ;  /* 0x00007610ff427816 */ /* 0x000fc40000000042 */
[----:B------:R-:W-:Y:S01]  /*20f0*/  IADD3 R64, P4, PT, R72, R69, RZ ;  /* 0x0000004548407210 */ /* 0x000fe20007f9e0ff */
[----:B------:R-:W-:Y:S01]  /*2100*/  IMAD R79, R75, UR4, RZ ;  /* 0x000000044b4f7c24 */ /* 0x000fe2000f8e02ff */
[-C--:B------:R-:W-:Y:S02]  /*2110*/  LEA.HI.X.SX32 R61, R68, R73.reuse, 0x1, P3 ;  /* 0x00000049443d7211 */ /* 0x080fe400018f0eff */
[----:B------:R-:W-:Y:S02]  /*2120*/  LEA.HI.X.SX32 R63, R70, R73, 0x1, P6 ;  /* 0x00000049463f7211 */ /* 0x000fe400030f0eff */
[-C--:B------:R-:W-:Y:S01]  /*2130*/  IADD3 R68, P3, PT, R74, R69.reuse, RZ ;  /* 0x000000454a447210 */ /* 0x080fe20007f7e0ff */
[----:B------:R-:W3:Y:S01]  /*2140*/  @P1 LDG.E.U8 R66, desc[UR26][R60.64] ;  /* 0x0000001a3c421981 */ /* 0x000ee2000c1e1100 */
[----:B------:R-:W-:Y:S02]  /*2150*/  IADD3 R70, P6, PT, R76, R69, RZ ;  /* 0x000000454c467210 */ /* 0x000fe40007fde0ff */
[----:B------:R-:W-:-:S02]  /*2160*/  LEA.HI.X.SX32 R65, R72, R73, 0x1, P4 ;  /* 0x0000004948417211 */ /* 0x000fc400020f0eff */
[----:B------:R-:W-:Y:S02]  /*2170*/  IADD3 R72, P4, PT, R78, R69, RZ ;  /* 0x000000454e487210 */ /* 0x000fe40007f9e0ff */
[----:B------:R-:W-:Y:S02]  /*2180*/  PRMT R100, RZ, 0x7610, R100 ;  /* 0x00007610ff647816 */ /* 0x000fe40000000064 */
[-C--:B------:R-:W-:Y:S02]  /*2190*/  LEA.HI.X.SX32 R69, R74, R73.reuse, 0x1, P3 ;  /* 0x000000494a457211 */ /* 0x080fe400018f0eff */
[----:B------:R-:W-:Y:S02]  /*21a0*/  LEA.HI.X.SX32 R71, R76, R73, 0x1, P6 ;  /* 0x000000494c477211 */ /* 0x000fe400030f0eff */
[----:B------:R-:W-:Y:S01]  /*21b0*/  PLOP3.LUT P1, PT, PT, PT, UP1, 0x80, 0x8 ;  /* 0x000000000008781c */ /* 0x000fe20003f2f018 */
[----:B------:R-:W-:Y:S01]  /*21c0*/  IMAD R89, R77, UR4, RZ ;  /* 0x000000044d597c24 */ /* 0x000fe2000f8e02ff */
[----:B------:R-:W-:Y:S01]  /*21d0*/  IADD3 R76, P3, PT, R79, R96, RZ ;  /* 0x000000604f4c7210 */ /* 0x000fe20007f7e0ff */
[----:B------:R-:W3:Y:S01]  /*21e0*/  @P2 LDG.E.U8 R100, desc[UR26][R62.64] ;  /* 0x0000001a3e642981 */ /* 0x000ee2000c1e1100 */
[----:B------:R-:W-:-:S02]  /*21f0*/  ISETP.LT.AND P1, PT, R46, UR31, P1 ;  /* 0x0000001f2e007c0c */ /* 0x000fc40008f21270 */
[----:B------:R-:W-:Y:S02]  /*2200*/  LEA.HI.X.SX32 R77, R79, R97, 0x1, P3 ;  /* 0x000000614f4d7211 */ /* 0x000fe400018f0eff */
[C---:B------:R-:W-:Y:S02]  /*2210*/  LOP3.LUT R47, R4.reuse, 0x14, RZ, 0xfc, !PT ;  /* 0x00000014042f7812 */ /* 0x040fe400078efcff */
[----:B------:R-:W-:Y:S02]  /*2220*/  LOP3.LUT R75, R4, 0x34, RZ, 0xfc, !PT ;  /* 0x00000034044b7812 */ /* 0x000fe400078efcff */
[----:B------:R-:W-:Y:S02]  /*2230*/  PLOP3.LUT P2, PT, PT, PT, UP1, 0x80, 0x8 ;  /* 0x000000000008781c */ /* 0x000fe40003f4f018 */
[----:B------:R-:W-:Y:S02]  /*2240*/  PLOP3.LUT P3, PT, PT, PT, UP1, 0x80, 0x8 ;  /* 0x000000000008781c */ /* 0x000fe40003f6f018 */
[----:B------:R-:W-:-:S02]  /*2250*/  LEA.HI.X.SX32 R73, R78, R73, 0x1, P4 ;  /* 0x000000494e497211 */ /* 0x000fc400020f0eff */
[----:B------:R-:W-:Y:S02]  /*2260*/  ISETP.LT.AND P2, PT, R47, UR31, P2 ;  /* 0x0000001f2f007c0c */ /* 0x000fe40009741270 */
[----:B------:R-:W-:Y:S02]  /*2270*/  ISETP.LT.AND P3, PT, R75, UR31, P3 ;  /* 0x0000001f4b007c0c */ /* 0x000fe40009f61270 */
[----:B------:R-:W-:Y:S02]  /*2280*/  LOP3.LUT R74, R4, 0x24, RZ, 0xfc, !PT ;  /* 0x00000024044a7812 */ /* 0x000fe400078efcff */
[----:B------:R-:W-:Y:S02]  /*2290*/  PLOP3.LUT P4, PT, PT, PT, UP1, 0x80, 0x8 ;  /* 0x000000000008781c */ /* 0x000fe40003f8f018 */
[----:B------:R-:W-:Y:S01]  /*22a0*/  PRMT R102, RZ, 0x7610, R102 ;  /* 0x00007610ff667816 */ /* 0x000fe20000000066 */
[----:B------:R-:W-:Y:S01]  /*22b0*/  IMAD R83, R83, UR4, RZ ;  /* 0x0000000453537c24 */ /* 0x000fe2000f8e02ff */
[----:B------:R-:W-:Y:S01]  /*22c0*/  ISETP.LT.AND P4, PT, R74, UR31, P4 ;  /* 0x0000001f4a007c0c */ /* 0x000fe2000a781270 */
[----:B------:R-:W-:Y:S01]  /*22d0*/  IMAD R90, R80, UR4, RZ ;  /* 0x00000004505a7c24 */ /* 0x000fe2000f8e02ff */
[----:B------:R-:W-:-:S02]  /*22e0*/  PRMT R104, RZ, 0x7610, R104 ;  /* 0x00007610ff687816 */ /* 0x000fc40000000068 */
[----:B------:R-:W-:Y:S01]  /*22f0*/  PRMT R108, RZ, 0x7610, R108 ;  /* 0x00007610ff6c7816 */ /* 0x000fe2000000006c */
[----:B------:R-:W3:Y:S01]  /*2300*/  @P1 LDG.E.U8 R102, desc[UR26][R72.64] ;  /* 0x0000001a48661981 */ /* 0x000ee2000c1e1100 */
[-C--:B------:R-:W-:Y:S01]  /*2310*/  IADD3 R78, P6, PT, R89, R96.reuse, RZ ;  /* 0x00000060594e7210 */ /* 0x080fe20007fde0ff */
[----:B------:R-:W-:Y:S01]  /*2320*/  IMAD R92, R84, UR4, RZ ;  /* 0x00000004545c7c24 */ /* 0x000fe2000f8e02ff */
[-C--:B------:R-:W-:Y:S01]  /*2330*/  IADD3 R80, P1, PT, R83, R96.reuse, RZ ;  /* 0x0000006053507210 */ /* 0x080fe20007f3e0ff */
[----:B------:R-:W-:Y:S01]  /*2340*/  IMAD R94, R85, UR4, RZ ;  /* 0x00000004555e7c24 */ /* 0x000fe2000f8e02ff */
[-C--:B------:R-:W-:Y:S01]  /*2350*/  LEA.HI.X.SX32 R79, R89, R97.reuse, 0x1, P6 ;  /* 0x00000061594f7211 */ /* 0x080fe200030f0eff */
[----:B------:R-:W-:Y:S01]  /*2360*/  IMAD R91, R81, UR4, RZ ;  /* 0x00000004515b7c24 */ /* 0x000fe2000f8e02ff */
[----:B------:R-:W-:Y:S01]  /*2370*/  PRMT R106, RZ, 0x7610, R106 ;  /* 0x00007610ff6a7816 */ /* 0x000fe2000000006a */
[----:B------:R-:W3:Y:S01]  /*2380*/  @P2 LDG.E.U8 R104, desc[UR26][R64.64] ;  /* 0x0000001a40682981 */ /* 0x000ee2000c1e1100 */
[----:B------:R-:W-:Y:S01]  /*2390*/  IMAD R89, R86, UR4, RZ ;  /* 0x0000000456597c24 */ /* 0x000fe2000f8e02ff */
[----:B------:R-:W-:Y:S01]  /*23a0*/  LEA.HI.X.SX32 R81, R83, R97, 0x1, P1 ;  /* 0x0000006153517211 */ /* 0x000fe200008f0eff */
[----:B------:R-:W-:Y:S01]  /*23b0*/  IMAD R98, R82, UR4, RZ ;  /* 0x0000000452627c24 */ /* 0x000fe2000f8e02ff */
[----:B------:R-:W3:Y:S01]  /*23c0*/  @P3 LDG.E.U8 R108, desc[UR26][R70.64] ;  /* 0x0000001a466c3981 */ /* 0x000ee2000c1e1100 */
[----:B------:R-:W-:Y:S01]  /*23d0*/  IMAD R93, R87, UR4, RZ ;  /* 0x00000004575d7c24 */ /* 0x000fe2000f8e02ff */
[-C--:B------:R-:W-:Y:S01]  /*23e0*/  IADD3 R82, P2, PT, R90, R96.reuse, RZ ;  /* 0x000000605a527210 */ /* 0x080fe20007f5e0ff */
[----:B------:R-:W-:Y:S01]  /*23f0*/  IMAD R95, R88, UR4, RZ ;  /* 0x00000004585f7c24 */ /* 0x000fe2000f8e02ff */
[-C--:B------:R-:W-:Y:S01]  /*2400*/  IADD3 R84, P1, PT, R92, R96.reuse, RZ ;  /* 0x000000605c547210 */ /* 0x080fe20007f3e0ff */
[----:B------:R-:W3:Y:S01]  /*2410*/  @P4 LDG.E.U8 R106, desc[UR26][R68.64] ;  /* 0x0000001a446a4981 */ /* 0x000ee2000c1e1100 */
[----:B------:R-:W-:-:S02]  /*2420*/  IADD3 R86, P3, PT, R94, R96, RZ ;  /* 0x000000605e567210 */ /* 0x000fc40007f7e0ff */
[-C--:B------:R-:W-:Y:S02]  /*2430*/  LEA.HI.X.SX32 R83, R90, R97.reuse, 0x1, P2 ;  /* 0x000000615a537211 */ /* 0x080fe400010f0eff */
[-C--:B------:R-:W-:Y:S02]  /*2440*/  LEA.HI.X.SX32 R85, R92, R97.reuse, 0x1, P1 ;  /* 0x000000615c557211 */ /* 0x080fe400008f0eff */
[----:B------:R-:W-:Y:S02]  /*2450*/  LEA.HI.X.SX32 R87, R94, R97, 0x1, P3 ;  /* 0x000000615e577211 */ /* 0x000fe400018f0eff */
[-C--:B------:R-:W-:Y:S02]  /*2460*/  IADD3 R88, P1, PT, R89, R96.reuse, RZ ;  /* 0x0000006059587210 */ /* 0x080fe40007f3e0ff */
[-C--:B------:R-:W-:Y:S02]  /*2470*/  IADD3 R90, P2, PT, R91, R96.reuse, RZ ;  /* 0x000000605b5a7210 */ /* 0x080fe40007f5e0ff */
[----:B------:R-:W-:-:S02]  /*2480*/  IADD3 R92, P3, PT, R93, R96, RZ ;  /* 0x000000605d5c7210 */ /* 0x000fc40007f7e0ff */
[-C--:B------:R-:W-:Y:S02]  /*2490*/  IADD3 R94, P4, PT, R95, R96.reuse, RZ ;  /* 0x000000605f5e7210 */ /* 0x080fe40007f9e0ff */
[----:B------:R-:W-:Y:S02]  /*24a0*/  IADD3 R96, P6, PT, R98, R96, RZ ;  /* 0x0000006062607210 */ /* 0x000fe40007fde0ff */
[-C--:B------:R-:W-:Y:S02]  /*24b0*/  LEA.HI.X.SX32 R89, R89, R97.reuse, 0x1, P1 ;  /* 0x0000006159597211 */ /* 0x080fe400008f0eff */
[-C--:B------:R-:W-:Y:S02]  /*24c0*/  LEA.HI.X.SX32 R91, R91, R97.reuse, 0x1, P2 ;  /* 0x000000615b5b7211 */ /* 0x080fe400010f0eff */
[-C--:B------:R-:W-:Y:S02]  /*24d0*/  LEA.HI.X.SX32 R93, R93, R97.reuse, 0x1, P3 ;  /* 0x000000615d5d7211 */ /* 0x080fe400018f0eff */
[----:B------:R-:W-:-:S02]  /*24e0*/  LEA.HI.X.SX32 R95, R95, R97, 0x1, P4 ;  /* 0x000000615f5f7211 */ /* 0x000fc400020f0eff */
[----:B------:R-:W-:Y:S02]  /*24f0*/  LEA.HI.X.SX32 R97, R98, R97, 0x1, P6 ;  /* 0x0000006162617211 */ /* 0x000fe400030f0eff */
[----:B------:R-:W-:Y:S01]  /*2500*/  SHF.R.S32.HI R98, RZ, 0x7, R0 ;  /* 0x00000007ff627819 */ /* 0x000fe20000011400 */
[----:B------:R-:W-:-:S04]  /*2510*/  @!UP2 UIADD3 UR4, UPT, UPT, -UR7, 0x100000, URZ ;  /* 0x001000000704a890 */ /* 0x000fc8000fffe1ff */
[----:B------:R-:W-:Y:S02]  /*2520*/  @!UP2 USHF.L.U32 UR5, UR4, 0xb, URZ ;  /* 0x0000000b0405a899 */ /* 0x000fe400080006ff */
[----:B------:R-:W-:Y:S01]  /*2530*/  @!UP2 USHF.L.U32 UR4, UR4, 0x1, URZ ;  /* 0x000000010404a899 */ /* 0x000fe200080006ff */
[----:B------:R-:W-:Y:S01]  /*2540*/  SGXT R98, R98, 0x1 ;  /* 0x000000016262781a */ /* 0x000fe20000000200 */
[----:B------:R-:W-:-:S03]  /*2550*/  VOTEU.ALL UP1, P5 ;  /* 0x0000000000ff7886 */ /* 0x000fc60002820000 */
[----:B------:R-:W-:-:S04]  /*2560*/  LOP3.LUT R113, R98, 0x90, RZ, 0xc0, !PT ;  /* 0x0000009062717812 */ /* 0x000fc800078ec0ff */
[----:B------:R-:W-:-:S03]  /*2570*/  LOP3.LUT R98, R113, 0x7f, R0, 0x78, !PT ;  /* 0x0000007f71627812 */ /* 0x000fc600078e7800 */
[----:B------:R0:W1:Y:S01]  /*2580*/  @!UP1 SYNCS.EXCH.64 URZ, [UR12+0x4008], UR4 ;  /* 0x004008040cff95b2 */ /* 0x0000620008000100 */
[----:B------:R-:W-:Y:S02]  /*2590*/  PRMT R67, RZ, 0x7610, R67 ;  /* 0x00007610ff437816 */ /* 0x000fe40000000043 */
[----:B------:R-:W-:Y:S01]  /*25a0*/  PRMT R101, RZ, 0x7610, R101 ;  /* 0x00007610ff657816 */ /* 0x000fe20000000065 */
[----:B----4-:R4:W-:Y:S01]  /*25b0*/  STS.U8 [R98+UR12], R114 ;  /* 0x0000007262007988 */ /* 0x0109e2000800000c */
[----:B------:R-:W-:Y:S02]  /*25c0*/  PRMT R103, RZ, 0x7610, R103 ;  /* 0x00007610ff677816 */ /* 0x000fe40000000067 */
[----:B------:R-:W-:Y:S01]  /*25d0*/  PRMT R105, RZ, 0x7610, R105 ;  /* 0x00007610ff697816 */ /* 0x000fe20000000069 */
[----:B--2---:R2:W-:Y:S01]  /*25e0*/  STS.U8 [R98+UR12+0xa00], R119 ;  /* 0x000a007762007988 */ /* 0x0045e2000800000c */
[----:B------:R-:W-:Y:S02]  /*25f0*/  PRMT R107, RZ, 0x7610, R107 ;  /* 0x00007610ff6b7816 */ /* 0x000fe4000000006b */
[----:B------:R-:W-:Y:S01]  /*2600*/  PRMT R109, RZ, 0x7610, R109 ;  /* 0x00007610ff6d7816 */ /* 0x000fe2000000006d */
[----:B------:R0:W-:Y:S01]  /*2610*/  STS.U8 [R98+UR12+0xc00], R117 ;  /* 0x000c007562007988 */ /* 0x0001e2000800000c */
[----:B------:R-:W-:-:S02]  /*2620*/  PRMT R111, RZ, 0x7610, R111 ;  /* 0x00007610ff6f7816 */ /* 0x000fc4000000006f */
[----:B------:R-:W-:Y:S01]  /*2630*/  PRMT R113, RZ, 0x7610, R113 ;  /* 0x00007610ff717816 */ /* 0x000fe20000000071 */
[----:B------:R-:W3:Y:S01]  /*2640*/  @P0 LDG.E.U8 R67, desc[UR26][R50.64] ;  /* 0x0000001a32430981 */ /* 0x000ee2000c1e1100 */
[----:B------:R-:W-:Y:S02]  /*2650*/  PRMT R110, RZ, 0x7610, R110 ;  /* 0x00007610ff6e7816 */ /* 0x000fe4000000006e */
[----:B------:R-:W-:Y:S01]  /*2660*/  PRMT R112, RZ, 0x7610, R112 ;  /* 0x00007610ff707816 */ /* 0x000fe20000000070 */
[----:B------:R-:W3:Y:S01]  /*2670*/  @P0 LDG.E.U8 R101, desc[UR26][R52.64] ;  /* 0x0000001a34650981 */ /* 0x000ee2000c1e1100 */
[----:B----4-:R-:W-:Y:S02]  /*2680*/  PRMT R114, RZ, 0x7610, R114 ;  /* 0x00007610ff727816 */ /* 0x010fe40000000072 */
[----:B------:R-:W-:Y:S01]  /*2690*/  PRMT R116, RZ, 0x7610, R116 ;  /* 0x00007610ff747816 */ /* 0x000fe20000000074 */
[----:B------:R-:W4:Y:S01]  /*26a0*/  @P0 LDG.E.U8 R103, desc[UR26][R54.64] ;  /* 0x0000001a36670981 */ /* 0x000f22000c1e1100 */
[----:B------:R-:W-:-:S02]  /*26b0*/  PRMT R120, RZ, 0x7610, R120 ;  /* 0x00007610ff787816 */ /* 0x000fc40000000078 */
[----:B------:R-:W-:Y:S01]  /*26c0*/  PRMT R124, RZ, 0x7610, R124 ;  /* 0x00007610ff7c7816 */ /* 0x000fe2000000007c */
[----:B------:R-:W4:Y:S01]  /*26d0*/  @P0 LDG.E.U8 R105, desc[UR26][R56.64] ;  /* 0x0000001a38690981 */ /* 0x000f22000c1e1100 */
[----:B--2---:R-:W-:Y:S02]  /*26e0*/  PRMT R119, RZ, 0x7610, R119 ;  /* 0x00007610ff777816 */ /* 0x004fe40000000077 */
[----:B0-----:R-:W-:Y:S01]  /*26f0*/  PRMT R117, RZ, 0x7610, R117 ;  /* 0x00007610ff757816 */ /* 0x001fe20000000075 */
[----:B------:R-:W2:Y:S04]  /*2700*/  @P0 LDG.E.U8 R107, desc[UR26][R58.64] ;  /* 0x0000001a3a6b0981 */ /* 0x000ea8000c1e1100 */
        /* <DEDUP_REMOVED lines=11> */
[----:B------:R0:W-:Y:S04]  /*27c0*/  STS.U8 [R98+UR12+0x800], R99 ;  /* 0x0008006362007988 */ /* 0x0001e8000800000c */
[----:B------:R1:W-:Y:S01]  /*27d0*/  STS.U8 [R98+UR12+0x200], R125 ;  /* 0x0002007d62007988 */ /* 0x0003e2000800000c */
[----:B0-----:R-:W-:-:S03]  /*27e0*/  LOP3.LUT R99, R98, 0x20, RZ, 0x3c, !PT ;  /* 0x0000002062637812 */ /* 0x001fc600078e3cff */
[----:B-----5:R0:W-:Y:S04]  /*27f0*/  STS.U8 [R98+UR12+0x400], R123 ;  /* 0x0004007b62007988 */ /* 0x0201e8000800000c */
[----:B------:R0:W-:Y:S04]  /*2800*/  STS.U8 [R98+UR12+0x600], R121 ;  /* 0x0006007962007988 */ /* 0x0001e8000800000c */
[----:B------:R0:W-:Y:S04]  /*2810*/  STS.U8 [R98+UR12+0xe00], R115 ;  /* 0x000e007362007988 */ /* 0x0001e8000800000c */
[----:B---3--:R0:W-:Y:S04]  /*2820*/  STS.U8 [R99+UR12+0x100], R122 ;  /* 0x0001007a63007988 */ /* 0x0081e8000800000c */
[----:B------:R0:W-:Y:S01]  /*2830*/  STS.U8 [R99+UR12+0x300], R118 ;  /* 0x0003007663007988 */ /* 0x0001e2000800000c */
[----:B------:R-:W-:-:S04]  /*2840*/  UISETP.NE.U32.AND UP1, UPT, UR8, URZ, UPT ;  /* 0x000000ff0800728c */ /* 0x000fc8000bf25070 */
[----:B------:R-:W-:Y:S02]  /*2850*/  UISETP.LT.OR UP2, UPT, UR33, 0x40, UP1 ;  /* 0x000000402100788c */ /* 0x000fe40008f41670 */
[----:B------:R-:W-:Y:S01]  /*2860*/  UISETP.GE.AND UP3, UPT, UR33, 0x80, UPT ;  /* 0x000000802100788c */ /* 0x000fe2000bf66270 */
[----:B------:R0:W-:Y:S04]  /*2870*/  STS.U8 [R99+UR12+0x700], R66 ;  /* 0x0007004263007988 */ /* 0x0001e8000800000c */
[----:B------:R0:W-:Y:S04]  /*2880*/  STS.U8 [R99+UR12+0xb00], R100 ;  /* 0x000b006463007988 */ /* 0x0001e8000800000c */
[----:B------:R0:W-:Y:S04]  /*2890*/  STS.U8 [R99+UR12+0xf00], R102 ;  /* 0x000f006663007988 */ /* 0x0001e8000800000c */
[----:B------:R0:W-:Y:S04]  /*28a0*/  STS.U8 [R99+UR12+0x500], R104 ;  /* 0x0005006863007988 */ /* 0x0001e8000800000c */
[----:B------:R0:W-:Y:S04]  /*28b0*/  STS.U8 [R99+UR12+0xd00], R108 ;  /* 0x000d006c63007988 */ /* 0x0001e8000800000c */
[----:B------:R0:W-:Y:S04]  /*28c0*/  STS.U8 [R99+UR12+0x900], R106 ;  /* 0x0009006a63007988 */ /* 0x0001e8000800000c */
[----:B------:R0:W-:Y:S04]  /*28d0*/  STS.U8 [R98+UR12+0x1000], R67 ;  /* 0x0010004362007988 */ /* 0x0001e8000800000c */
[----:B------:R0:W-:Y:S04]  /*28e0*/  STS.U8 [R98+UR12+0x1200], R101 ;  /* 0x0012006562007988 */ /* 0x0001e8000800000c */
[----:B----4-:R0:W-:Y:S04]  /*28f0*/  STS.U8 [R98+UR12+0x1400], R103 ;  /* 0x0014006762007988 */ /* 0x0101e8000800000c */
[----:B------:R0:W-:Y:S04]  /*2900*/  STS.U8 [R98+UR12+0x1600], R105 ;  /* 0x0016006962007988 */ /* 0x0001e8000800000c */
[----:B--2---:R0:W-:Y:S04]  /*2910*/  STS.U8 [R98+UR12+0x1800], R107 ;  /* 0x0018006b62007988 */ /* 0x0041e8000800000c */
        /* <DEDUP_REMOVED lines=10> */
[----:B------:R0:W-:Y:S01]  /*29c0*/  STS.U8 [R99+UR12+0x1f00], R117 ;  /* 0x001f007563007988 */ /* 0x0001e2000800000c */
[----:B-1----:R1:W-:Y:S06]  /*29d0*/  MEMBAR.ALL.CTA ;  /* 0x0000000000007992 */ /* 0x0023ec0000008000 */
[----:B-1----:R-:W1:Y:S02]  /*29e0*/  FENCE.VIEW.ASYNC.S ;  /* 0x00000000000073c6 */ /* 0x002e640000000000 */
[----:B-1----:R-:W-:Y:S06]  /*29f0*/  BAR.SYNC.DEFER_BLOCKING 0x0 ;  /* 0x0000000000007b1d */ /* 0x002fec0000010000 */
[----:B------:R-:W-:Y:S05]  /*2a00*/  BRA.U UP2, `(.L_x_6) ;  /* 0x0000000102687547 */ /* 0x000fea000b800000 */
[----:B------:R-:W-:Y:S02]  /*2a10*/  UIADD3 UR4, UPT, UPT, UR12, 0x1000, URZ ;  /* 0x000010000c047890 */ /* 0x000fe4000fffe0ff */
[----:B------:R-:W-:Y:S02]  /*2a20*/  USHF.R.U32.HI UR6, URZ, 0x4, UR12 ;  /* 0x00000004ff067899 */ /* 0x000fe4000801160c */
[----:B------:R-:W-:Y:S02]  /*2a30*/  USHF.R.U32.HI UR4, URZ, 0x4, UR4 ;  /* 0x00000004ff047899 */ /* 0x000fe40008011604 */
[----:B------:R-:W-:Y:S02]  /*2a40*/  USGXT.U32 UR6, UR6, 0xe ;  /* 0x0000000e0606789a */ /* 0x000fe40008000000 */
[----:B------:R-:W-:Y:S01]  /*2a50*/  USGXT.U32 UR8, UR4, 0xe ;  /* 0x0000000e0408789a */ /* 0x000fe20008000000 */
[----:B------:R-:W-:Y:S01]  /*2a60*/  UMOV UR16, 0xffffff80 ;  /* 0xffffff8000107882 */ /* 0x000fe20000000000 */
[----:B------:R-:W-:Y:S01]  /*2a70*/  UMOV UR17, 0x7fffbfdf ;  /* 0x7fffbfdf00117882 */ /* 0x000fe20000000000 */
[----:B------:R-:W-:Y:S01]  /*2a80*/  UMOV UR18, 0xfffffffe ;  /* 0xfffffffe00127882 */ /* 0x000fe20000000000 */
[----:B------:R-:W-:Y:S01]  /*2a90*/  UMOV UR19, 0x7fffbfdf ;  /* 0x7fffbfdf00137882 */ /* 0x000fe20000000000 */
[----:B------:R-:W-:Y:S01]  /*2aa0*/  UMOV UR7, URZ ;  /* 0x000000ff00077c82 */ /* 0x000fe20008000000 */
[----:B------:R-:W-:Y:S01]  /*2ab0*/  UMOV UR9, URZ ;  /* 0x000000ff00097c82 */ /* 0x000fe20008000000 */
[----:B------:R-:W-:-:S02]  /*2ac0*/  UIADD3.64 UR16, UPT, UPT, UR6, -UR16, URZ ;  /* 0x8000001006107297 */ /* 0x000fc4000fffe0ff */
[----:B------:R-:W-:Y:S01]  /*2ad0*/  UIADD3.64 UR18, UPT, UPT, UR8, -UR18, URZ ;  /* 0x8000001208127297 */ /* 0x000fe2000fffe0ff */
[----:B------:R-:W-:Y:S01]  /*2ae0*/  UMOV UR20, 0x0 ;  /* 0x0000000000147882 */ /* 0x000fe20000000000 */
[----:B------:R-:W-:Y:S01]  /*2af0*/  UMOV UR21, 0x4108010 ;  /* 0x0410801000157882 */ /* 0x000fe20000000000 */
[----:B------:R-:W-:Y:S01]  /*2b00*/  UMOV UR4, UR15 ;  /* 0x0000000f00047c82 */ /* 0x000fe20008000000 */
[----:B------:R-:W-:Y:S01]  /*2b10*/  UMOV UR5, URZ ;  /* 0x000000ff00057c82 */ /* 0x000fe20008000000 */
[----:B------:R-:W-:Y:S01]  /*2b20*/  UMOV UR7, 0x80004020 ;  /* 0x8000402000077882 */ /* 0x000fe20000000000 */
[----:B------:R-:W-:Y:S01]  /*2b30*/  UMOV UR9, 0x80004020 ;  /* 0x8000402000097882 */ /* 0x000fe20000000000 */
[----:B------:R-:W-:Y:S01]  /*2b40*/  UMOV UR22, 0x0 ;  /* 0x0000000000167882 */ /* 0x000fe20000000000 */
[----:B------:R-:W-:Y:S01]  /*2b50*/  UMOV UR23, 0x4108010 ;  /* 0x0410801000177882 */ /* 0x000fe20000000000 */
[----:B------:R-:W-:Y:S01]  /*2b60*/  UMOV UR4, UR4 ;  /* 0x0000000400047c82 */ /* 0x000fe20008000000 */
[----:B------:R1:W-:Y:S01]  /*2b70*/  UTCQMMA gdesc[UR6], gdesc[UR8], tmem[UR13], tmem[UR20], idesc[UR21], !UPT ;  /* 0x00ff1408060075ea */ /* 0x0003e2000f80030d */
[----:B------:R1:W-:Y:S01]  /*2b80*/  UTCQMMA gdesc[UR16], gdesc[UR18], tmem[UR13], tmem[UR22], idesc[UR23], UPT ;  /* 0x00ff1612100075ea */ /* 0x0003e2000b80030d */
[----:B------:R1:W-:Y:S01]  /*2b90*/  UTCBAR [UR4], URZ ;  /* 0x000000ff040073e9 */ /* 0x0003e200080000ff */
[----:B------:R-:W-:Y:S01]  /*2ba0*/  NOP ;  /* 0x0000000000007918 */ /* 0x000fe20000000000 */
.L_x_6:
[----:B-1----:R-:W-:Y:S01]  /*2bb0*/  UMOV UR4, URZ ;  /* 0x000000ff00047c82 */ /* 0x002fe20008000000 */
[----:B------:R-:W-:Y:S05]  /*2bc0*/  BRA.U !UP3, `(.L_x_7) ;  /* 0x0000000d0bfc7547 */ /* 0x000fea000b800000 */
[----:B------:R-:W-:Y:S01]  /*2bd0*/  USHF.R.S32.HI UR4, URZ, 0x1f, UR33 ;  /* 0x0000001fff047899 */ /* 0x000fe20008011421 */
[----:B0-----:R-:W-:Y:S01]  /*2be0*/  IMAD.MOV.U32 R66, RZ, RZ, RZ ;  /* 0x000000ffff427224 */ /* 0x001fe200078e00ff */
[----:B------:R-:W-:Y:S02]  /*2bf0*/  UIADD3 UR5, UPT, UPT, UR12, 0x2000, URZ ;  /* 0x000020000c057890 */ /* 0x000fe4000fffe0ff */
[----:B------:R-:W-:Y:S02]  /*2c00*/  ULEA.HI UR4, UR4, UR33, URZ, 0x6 ;  /* 0x0000002104047291 */ /* 0x000fe4000f8f30ff */
[----:B------:R-:W-:Y:S02]  /*2c10*/  UIADD3 UR6, UPT, UPT, UR12, 0x3000, URZ ;  /* 0x000030000c067890 */ /* 0x000fe4000fffe0ff */
[----:B------:R-:W-:Y:S02]  /*2c20*/  USHF.R.S32.HI UR4, URZ, 0x6, UR4 ;  /* 0x00000006ff047899 */ /* 0x000fe40008011404 */
[----:B------:R-:W-:-:S02]  /*2c30*/  USHF.R.U32.HI UR5, URZ, 0x4, UR5 ;  /* 0x00000004ff057899 */ /* 0x000fc40008011605 */
[----:B------:R-:W-:Y:S02]  /*2c40*/  USHF.R.U32.HI UR8, URZ, 0x4, UR6 ;  /* 0x00000004ff087899 */ /* 0x000fe40008011606 */
[----:B------:R-:W-:Y:S02]  /*2c50*/  UISETP.LT.AND UP2, UPT, UR4, 0x2, UPT ;  /* 0x000000020400788c */ /* 0x000fe4000bf41270 */
[----:B------:R-:W-:Y:S02]  /*2c60*/  USHF.L.U32 UR28, UR10, 0x6, URZ ;  /* 0x000000060a1c7899 */ /* 0x000fe400080006ff */
[----:B------:R-:W-:Y:S02]  /*2c70*/  USHF.L.U32 UR29, UR11, 0x6, URZ ;  /* 0x000000060b1d7899 */ /* 0x000fe400080006ff */
[----:B------:R-:W-:Y:S02]  /*2c80*/  USGXT.U32 UR6, UR5, 0xe ;  /* 0x0000000e0506789a */ /* 0x000fe40008000000 */
[----:B------:R-:W-:-:S02]  /*2c90*/  USGXT.U32 UR8, UR8, 0xe ;  /* 0x0000000e0808789a */ /* 0x000fc40008000000 */
[----:B------:R-:W-:Y:S01]  /*2ca0*/  USEL UR4, UR4, 0x2, !UP2 ;  /* 0x0000000204047887 */ /* 0x000fe2000d000000 */
[----:B------:R-:W-:Y:S01]  /*2cb0*/  UMOV UR16, 0xffffff80 ;  /* 0xffffff8000107882 */ /* 0x000fe20000000000 */
[----:B------:R-:W-:Y:S01]  /*2cc0*/  UMOV UR17, 0x7fffbfdf ;  /* 0x7fffbfdf00117882 */ /* 0x000fe20000000000 */
[----:B------:R-:W-:Y:S01]  /*2cd0*/  UMOV UR18, 0xfffffffe ;  /* 0xfffffffe00127882 */ /* 0x000fe20000000000 */
[----:B------:R-:W-:Y:S01]  /*2ce0*/  UMOV UR19, 0x7fffbfdf ;  /* 0x7fffbfdf00137882 */ /* 0x000fe20000000000 */
[----:B------:R-:W-:Y:S01]  /*2cf0*/  UMOV UR7, URZ ;  /* 0x000000ff00077c82 */ /* 0x000fe20008000000 */
[----:B------:R-:W-:Y:S01]  /*2d00*/  UMOV UR9, URZ ;  /* 0x000000ff00097c82 */ /* 0x000fe20008000000 */
[----:B------:R-:W-:Y:S02]  /*2d10*/  UIADD3 UR31, UPT, UPT, UR31, -0x40, URZ ;  /* 0xffffffc01f1f7890 */ /* 0x000fe4000fffe0ff */
[----:B------:R-:W-:Y:S02]  /*2d20*/  USHF.R.S32.HI UR34, URZ, 0x1f, UR28 ;  /* 0x0000001fff227899 */ /* 0x000fe4000801141c */
[----:B------:R-:W-:-:S02]  /*2d30*/  USHF.R.S32.HI UR35, URZ, 0x1f, UR29 ;  /* 0x0000001fff237899 */ /* 0x000fc4000801141d */
[----:B------:R-:W-:Y:S02]  /*2d40*/  UIADD3.64 UR16, UPT, UPT, UR6, -UR16, URZ ;  /* 0x8000001006107297 */ /* 0x000fe4000fffe0ff */
[----:B------:R-:W-:Y:S02]  /*2d50*/  UIADD3.64 UR18, UPT, UPT, UR8, -UR18, URZ ;  /* 0x8000001208127297 */ /* 0x000fe4000fffe0ff */
[----:B------:R-:W-:Y:S01]  /*2d60*/  UIADD3 UR30, UPT, UPT, UR4, -0x1, URZ ;  /* 0xffffffff041e7890 */ /* 0x000fe2000fffe0ff */
[----:B------:R-:W-:Y:S01]  /*2d70*/  UMOV UR32, 0x1 ;  /* 0x0000000100207882 */ /* 0x000fe20000000000 */
[----:B------:R-:W-:-:S10]  /*2d80*/  UMOV UR5, URZ ;  /* 0x000000ff00057c82 */ /* 0x000fd40008000000 */
.L_x_10:
[----:B------:R-:W-:Y:S01]  /*2d90*/  IADD3 R78, P4, PT, R78, UR29, RZ ;  /* 0x0000001d4e4e7c10 */ /* 0x000fe2000ff9e0ff */
[----:B------:R-:W-:Y:S01]  /*2da0*/  IMAD.U32 R66, R66, -0x80000000, RZ ;  /* 0x8000000042427824 */ /* 0x000fe200078e00ff */
[----:B------:R-:W-:Y:S02]  /*2db0*/  IADD3 R94, P2, PT, R94, UR29, RZ ;  /* 0x0000001d5e5e7c10 */ /* 0x000fe4000ff5e0ff */
[----:B------:R-:W-:Y:S02]  /*2dc0*/  IADD3.X R79, PT, PT, R79, UR35, RZ, P4, !PT ;  /* 0x000000234f4f7c10 */ /* 0x000fe4000a7fe4ff */
[----:B------:R-:W-:Y:S02]  /*2dd0*/  IADD3 R86, P4, PT, R86, UR29, RZ ;  /* 0x0000001d56567c10 */ /* 0x000fe4000ff9e0ff */
[----:B------:R-:W-:Y:S02]  /*2de0*/  IADD3 R96, P1, PT, R96, UR29, RZ ;  /* 0x0000001d60607c10 */ /* 0x000fe4000ff3e0ff */
[----:B------:R-:W-:-:S02]  /*2df0*/  IADD3.X R87, PT, PT, R87, UR35, RZ, P4, !PT ;  /* 0x0000002357577c10 */ /* 0x000fc4000a7fe4ff */
[----:B------:R-:W-:Y:S02]  /*2e00*/  IADD3 R52, P4, PT, R52, UR29, RZ ;  /* 0x0000001d34347c10 */ /* 0x000fe4000ff9e0ff */
[----:B------:R-:W-:Y:S02]  /*2e10*/  IADD3.X R95, PT, PT, R95, UR35, RZ, P2, !PT ;  /* 0x000000235f5f7c10 */ /* 0x000fe400097fe4ff */
[----:B------:R-:W-:Y:S02]  /*2e20*/  IADD3.X R53, PT, PT, R53, UR35, RZ, P4, !PT ;  /* 0x0000002335357c10 */ /* 0x000fe4000a7fe4ff */
[----:B------:R-:W-:Y:S02]  /*2e30*/  IADD3 R92, P3, PT, R92, UR29, RZ ;  /* 0x0000001d5c5c7c10 */ /* 0x000fe4000ff7e0ff */
[----:B------:R-:W-:Y:S02]  /*2e40*/  IADD3 R90, P6, PT, R90, UR29, RZ ;  /* 0x0000001d5a5a7c10 */ /* 0x000fe4000ffde0ff */
[----:B------:R-:W-:-:S02]  /*2e50*/  IADD3 R88, P2, PT, R88, UR29, RZ ;  /* 0x0000001d58587c10 */ /* 0x000fc4000ff5e0ff */
[----:B0-----:R-:W0:Y:S01]  /*2e60*/  SYNCS.PHASECHK.TRANS64.TRYWAIT P4, [UR15], R66 ;  /* 0x00000042ff0075a7 */ /* 0x001e22000808110f */
[----:B------:R-:W-:Y:S02]  /*2e70*/  IADD3.X R97, PT, PT, R97, UR35, RZ, P1, !PT ;  /* 0x0000002361617c10 */ /* 0x000fe40008ffe4ff */
[----:B------:R-:W-:Y:S02]  /*2e80*/  IADD3 R76, P1, PT, R76, UR29, RZ ;  /* 0x0000001d4c4c7c10 */ /* 0x000fe4000ff3e0ff */
[----:B------:R-:W-:Y:S02]  /*2e90*/  IADD3.X R93, PT, PT, R93, UR35, RZ, P3, !PT ;  /* 0x000000235d5d7c10 */ /* 0x000fe40009ffe4ff */
[----:B------:R-:W-:Y:S02]  /*2ea0*/  IADD3.X R91, PT, PT, R91, UR35, RZ, P6, !PT ;  /* 0x000000235b5b7c10 */ /* 0x000fe4000b7fe4ff */
[----:B------:R-:W-:Y:S02]  /*2eb0*/  IADD3.X R89, PT, PT, R89, UR35, RZ, P2, !PT ;  /* 0x0000002359597c10 */ /* 0x000fe400097fe4ff */
[----:B------:R-:W-:-:S02]  /*2ec0*/  IADD3 R58, P3, PT, R58, UR29, RZ ;  /* 0x0000001d3a3a7c10 */ /* 0x000fc4000ff7e0ff */
[----:B------:R-:W-:Y:S02]  /*2ed0*/  IADD3 R56, P6, PT, R56, UR29, RZ ;  /* 0x0000001d38387c10 */ /* 0x000fe4000ffde0ff */
[----:B------:R-:W-:Y:S02]  /*2ee0*/  IADD3 R54, P2, PT, R54, UR29, RZ ;  /* 0x0000001d36367c10 */ /* 0x000fe4000ff5e0ff */
[----:B------:R-:W-:Y:S02]  /*2ef0*/  IADD3.X R77, PT, PT, R77, UR35, RZ, P1, !PT ;  /* 0x000000234d4d7c10 */ /* 0x000fe40008ffe4ff */
[----:B------:R-:W-:Y:S02]  /*2f00*/  IADD3 R84, P1, PT, R84, UR29, RZ ;  /* 0x0000001d54547c10 */ /* 0x000fe4000ff3e0ff */
[----:B------:R-:W-:Y:S02]  /*2f10*/  IADD3.X R59, PT, PT, R59, UR35, RZ, P3, !PT ;  /* 0x000000233b3b7c10 */ /* 0x000fe40009ffe4ff */
[----:B------:R-:W-:-:S02]  /*2f20*/  IADD3.X R57, PT, PT, R57, UR35, RZ, P6, !PT ;  /* 0x0000002339397c10 */ /* 0x000fc4000b7fe4ff */
[----:B------:R-:W-:Y:S02]  /*2f30*/  IADD3.X R55, PT, PT, R55, UR35, RZ, P2, !PT ;  /* 0x0000002337377c10 */ /* 0x000fe400097fe4ff */
[----:B------:R-:W-:Y:S02]  /*2f40*/  IADD3 R82, P3, PT, R82, UR29, RZ ;  /* 0x0000001d52527c10 */ /* 0x000fe4000ff7e0ff */
[----:B------:R-:W-:Y:S02]  /*2f50*/  IADD3 R80, P6, PT, R80, UR29, RZ ;  /* 0x0000001d50507c10 */ /* 0x000fe4000ffde0ff */
[----:B------:R-:W-:Y:S02]  /*2f60*/  IADD3 R72, P2, PT, R72, UR28, RZ ;  /* 0x0000001c48487c10 */ /* 0x000fe4000ff5e0ff */
[----:B------:R-:W-:Y:S02]  /*2f70*/  IADD3.X R85, PT, PT, R85, UR35, RZ, P1, !PT ;  /* 0x0000002355557c10 */ /* 0x000fe40008ffe4ff */
[----:B------:R-:W-:-:S02]  /*2f80*/  IADD3 R50, P1, PT, R50, UR29, RZ ;  /* 0x0000001d32327c10 */ /* 0x000fc4000ff3e0ff */
[----:B------:R-:W-:Y:S02]  /*2f90*/  IADD3.X R83, PT, PT, R83, UR35, RZ, P3, !PT ;  /* 0x0000002353537c10 */ /* 0x000fe40009ffe4ff */
[----:B------:R-:W-:Y:S02]  /*2fa0*/  IADD3.X R81, PT, PT, R81, UR35, RZ, P6, !PT ;  /* 0x0000002351517c10 */ /* 0x000fe4000b7fe4ff */
[----:B------:R-:W-:Y:S02]  /*2fb0*/  IADD3.X R73, PT, PT, R73, UR34, RZ, P2, !PT ;  /* 0x0000002249497c10 */ /* 0x000fe400097fe4ff */
[----:B------:R-:W-:Y:S02]  /*2fc0*/  IADD3 R44, P3, PT, R44, UR28, RZ ;  /* 0x0000001c2c2c7c10 */ /* 0x000fe4000ff7e0ff */
[----:B------:R-:W-:Y:S02]  /*2fd0*/  IADD3 R70, P6, PT, R70, UR28, RZ ;  /* 0x0000001c46467c10 */ /* 0x000fe4000ffde0ff */
[----:B------:R-:W-:-:S02]  /*2fe0*/  IADD3 R62, P2, PT, R62, UR28, RZ ;  /* 0x0000001c3e3e7c10 */ /* 0x000fc4000ff5e0ff */
        /* <DEDUP_REMOVED lines=21> */
[----:B------:R-:W-:Y:S02]  /*3140*/  LOP3.LUT R67, R4, 0x8, RZ, 0xfc, !PT ;  /* 0x0000000804437812 */ /* 0x000fe400078efcff */
[----:B------:R-:W-:Y:S02]  /*3150*/  IADD3 R10, P3, PT, R10, UR28, RZ ;  /* 0x0000001c0a0a7c10 */ /* 0x000fe4000ff7e0ff */
[----:B------:R-:W-:-:S02]  /*3160*/  IADD3 R12, P6, PT, R12, UR28, RZ ;  /* 0x0000001c0c0c7c10 */ /* 0x000fc4000ffde0ff */
[----:B------:R-:W-:Y:S02]  /*3170*/  IADD3 R8, P2, PT, R8, UR28, RZ ;  /* 0x0000001c08087c10 */ /* 0x000fe4000ff5e0ff */
[----:B------:R-:W-:Y:S02]  /*3180*/  IADD3.X R17, PT, PT, R17, UR34, RZ, P1, !PT ;  /* 0x0000002211117c10 */ /* 0x000fe40008ffe4ff */
[----:B------:R-:W-:Y:S02]  /*3190*/  ISETP.GE.AND P0, PT, R67, UR31, PT ;  /* 0x0000001f43007c0c */ /* 0x000fe4000bf06270 */
[----:B------:R-:W-:Y:S02]  /*31a0*/  ISETP.GE.AND P1, PT, R4, UR31, PT ;  /* 0x0000001f04007c0c */ /* 0x000fe4000bf26270 */
[----:B------:R-:W-:Y:S02]  /*31b0*/  IADD3.X R11, PT, PT, R11, UR34, RZ, P3, !PT ;  /* 0x000000220b0b7c10 */ /* 0x000fe40009ffe4ff */
[----:B------:R-:W-:-:S02]  /*31c0*/  IADD3.X R13, PT, PT, R13, UR34, RZ, P6, !PT ;  /* 0x000000220d0d7c10 */ /* 0x000fc4000b7fe4ff */
[----:B------:R-:W-:Y:S02]  /*31d0*/  IADD3.X R9, PT, PT, R9, UR34, RZ, P2, !PT ;  /* 0x0000002209097c10 */ /* 0x000fe400097fe4ff */
[----:B------:R-:W-:Y:S01]  /*31e0*/  PRMT R114, RZ, 0x7610, R114 ;  /* 0x00007610ff727816 */ /* 0x000fe20000000072 */
[----:B0-----:R-:W-:Y:S06]  /*31f0*/  @!P4 BRA `(.L_x_8) ;  /* 0x000000180010c947 */ /* 0x001fec0003800000 */
.L_x_16:
[----:B------:R-:W2:Y:S01]  /*3200*/  @!P1 LDG.E.U8 R114, desc[UR26][R8.64] ;  /* 0x0000001a08729981 */ /* 0x000ea2000c1e1100 */
[----:B------:R-:W-:Y:S02]  /*3210*/  ISETP.GE.AND P1, PT, R7, UR31, PT ;  /* 0x0000001f07007c0c */ /* 0x000fe4000bf26270 */
[----:B------:R-:W-:Y:S02]  /*3220*/  PRMT R125, RZ, 0x7610, R125 ;  /* 0x00007610ff7d7816 */ /* 0x000fe4000000007d */
[----:B------:R-:W-:Y:S02]  /*3230*/  PRMT R66, RZ, 0x7610, R66 ;  /* 0x00007610ff427816 */ /* 0x000fe40000000042 */
[----:B------:R-:W-:Y:S02]  /*3240*/  PRMT R67, RZ, 0x7610, R67 ;  /* 0x00007610ff437816 */ /* 0x000fe40000000043 */
[----:B------:R-:W-:Y:S02]  /*3250*/  ISETP.GE.AND P2, PT, R15, UR31, PT ;  /* 0x0000001f0f007c0c */ /* 0x000fe4000bf46270 */
[----:B------:R-:W3:Y:S01]  /*3260*/  @!P0 LDG.E.U8 R66, desc[UR26][R10.64] ;  /* 0x0000001a0a428981 */ /* 0x000ee2000c1e1100 */
[----:B------:R-:W-:-:S02]  /*3270*/  PRMT R121, RZ, 0x7610, R121 ;  /* 0x00007610ff797816 */ /* 0x000fc40000000079 */
[----:B------:R-:W-:Y:S01]  /*3280*/  ISETP.GE.AND P0, PT, R14, UR31, PT ;  /* 0x0000001f0e007c0c */ /* 0x000fe2000bf06270 */
[----:B------:R-:W4:Y:S01]  /*3290*/  @!P1 LDG.E.U8 R125, desc[UR26][R16.64] ;  /* 0x0000001a107d9981 */ /* 0x000f22000c1e1100 */
[----:B------:R-:W-:Y:S02]  /*32a0*/  ISETP.GE.AND P1, PT, R35, UR31, PT ;  /* 0x0000001f23007c0c */ /* 0x000fe4000bf26270 */
[----:B------:R-:W-:-:S04]  /*32b0*/  PRMT R123, RZ, 0x7610, R123 ;  /* 0x00007610ff7b7816 */ /* 0x000fc8000000007b */
[----:B------:R-:W5:Y:S07]  /*32c0*/  @!P2 LDG.E.U8 R121, desc[UR26][R36.64] ;  /* 0x0000001a2479a981 */ /* 0x000f6e000c1e1100 */
[----:B------:R-:W2:Y:S01]  /*32d0*/  @!P1 LDG.E.U8 R67, desc[UR26][R40.64] ;  /* 0x0000001a28439981 */ /* 0x000ea2000c1e1100 */
[----:B------:R-:W-:Y:S02]  /*32e0*/  ISETP.GE.AND P2, PT, R38, UR31, PT ;  /* 0x0000001f26007c0c */ /* 0x000fe4000bf46270 */
[----:B------:R-:W-:Y:S01]  /*32f0*/  PRMT R119, RZ, 0x7610, R119 ;  /* 0x00007610ff777816 */ /* 0x000fe20000000077 */
[----:B------:R-:W4:Y:S10]  /*3300*/  @!P0 LDG.E.U8 R123, desc[UR26][R18.64] ;  /* 0x0000001a127b8981 */ /* 0x000f34000c1e1100 */
[----:B------:R-:W4:Y:S01]  /*3310*/  @!P2 LDG.E.U8 R119, desc[UR26][R42.64] ;  /* 0x0000001a2a77a981 */ /* 0x000f22000c1e1100 */
[----:B------:R-:W-:-:S04]  /*3320*/  LOP3.LUT R100, R4, 0x4, RZ, 0xfc, !PT ;  /* 0x0000000404647812 */ /* 0x000fc800078efcff */
[----:B------:R-:W-:Y:S02]  /*3330*/  ISETP.GE.AND P0, PT, R100, UR31, PT ;  /* 0x0000001f64007c0c */ /* 0x000fe4000bf06270 */
[----:B------:R-:W-:-:S04]  /*3340*/  LEA.HI R100, R0, 0xc, RZ, 0x1a ;  /* 0x0000000c00647811 */ /* 0x000fc800078fd0ff */
[----:B------:R-:W-:Y:S02]  /*3350*/  ISETP.GE.AND P1, PT, R100, UR31, PT ;  /* 0x0000001f64007c0c */ /* 0x000fe4000bf26270 */
[----:B------:R-:W-:Y:S02]  /*3360*/  PRMT R120, RZ, 0x7610, R120 ;  /* 0x00007610ff787816 */ /* 0x000fe40000000078 */
[----:B------:R-:W-:-:S09]  /*3370*/  ISETP.GE.AND P3, PT, R39, UR31, PT ;  /* 0x0000001f27007c0c */ /* 0x000fd2000bf66270 */
[----:B------:R-:W4:Y:S01]  /*3380*/  @!P1 LDG.E.U8 R120, desc[UR26][R48.64] ;  /* 0x0000001a30789981 */ /* 0x000f22000c1e1100 */
[----:B------:R-:W-:Y:S02]  /*3390*/  ISETP.GE.AND P1, PT, R47, UR31, PT ;  /* 0x0000001f2f007c0c */ /* 0x000fe4000bf26270 */
[----:B------:R-:W-:Y:S02]  /*33a0*/  PRMT R117, RZ, 0x7610, R117 ;  /* 0x00007610ff757816 */ /* 0x000fe40000000075 */
[----:B------:R-:W-:Y:S02]  /*33b0*/  PRMT R124, RZ, 0x7610, R124 ;  /* 0x00007610ff7c7816 */ /* 0x000fe4000000007c */
[----:B------:R-:W-:Y:S02]  /*33c0*/  PRMT R100, RZ, 0x7610, R100 ;  /* 0x00007610ff647816 */ /* 0x000fe40000000064 */
[----:B------:R-:W4:Y:S01]  /*33d0*/  @!P3 LDG.E.U8 R117, desc[UR26][R44.64] ;  /* 0x0000001a2c75b981 */ /* 0x000f22000c1e1100 */
[----:B------:R-:W-:-:S02]  /*33e0*/  ISETP.GE.AND P2, PT, R5, UR31, PT ;  /* 0x0000001f05007c0c */ /* 0x000fc4000bf46270 */
[----:B------:R-:W-:Y:S01]  /*33f0*/  ISETP.GE.AND P3, PT, R75, UR31, PT ;  /* 0x0000001f4b007c0c */ /* 0x000fe2000bf66270 */
[----:B------:R-:W4:Y:S01]  /*3400*/  @!P0 LDG.E.U8 R124, desc[UR26][R12.64] ;  /* 0x0000001a0c7c8981 */ /* 0x000f22000c1e1100 */
[----:B------:R-:W-:Y:S02]  /*3410*/  ISETP.GE.AND P0, PT, R74, UR31, PT ;  /* 0x0000001f4a007c0c */ /* 0x000fe4000bf06270 */
[----:B------:R-:W-:Y:S01]  /*3420*/  ISETP.GE.AND P4, PT, R46, UR31, PT ;  /* 0x0000001f2e007c0c */ /* 0x000fe2000bf86270 */
[----:B------:R-:W4:Y:S01]  /*3430*/  @!P1 LDG.E.U8 R100, desc[UR26][R64.64] ;  /* 0x0000001a40649981 */ /* 0x000f22000c1e1100 */
[----:B------:R-:W-:Y:S02]  /*3440*/  ISETP.GE.AND P1, PT, R6, UR31, PT ;  /* 0x0000001f06007c0c */ /* 0x000fe4000bf26270 */
[----:B------:R-:W-:Y:S02]  /*3450*/  PRMT R102, RZ, 0x7610, R102 ;  /* 0x00007610ff667816 */ /* 0x000fe40000000066 */
[----:B------:R-:W-:-:S02]  /*3460*/  PRMT R104, RZ, 0x7610, R104 ;  /* 0x00007610ff687816 */ /* 0x000fc40000000068 */
[----:B------:R-:W-:Y:S02]  /*3470*/  PRMT R106, RZ, 0x7610, R106 ;  /* 0x00007610ff6a7816 */ /* 0x000fe4000000006a */
[----:B------:R-:W-:Y:S01]  /*3480*/  PRMT R108, RZ, 0x7610, R108 ;  /* 0x00007610ff6c7816 */ /* 0x000fe2000000006c */
[----:B------:R-:W4:Y:S01]  /*3490*/  @!P2 LDG.E.U8 R102, desc[UR26][R60.64] ;  /* 0x0000001a3c66a981 */ /* 0x000f22000c1e1100 */
[----:B------:R-:W-:-:S03]  /*34a0*/  PRMT R110, RZ, 0x7610, R110 ;  /* 0x00007610ff6e7816 */ /* 0x000fc6000000006e */
[----:B------:R-:W4:Y:S04]  /*34b0*/  @!P0 LDG.E.U8 R104, desc[UR26][R68.64] ;  /* 0x0000001a44688981 */ /* 0x000f28000c1e1100 */
[----:B------:R-:W4:Y:S04]  /*34c0*/  @!P1 LDG.E.U8 R106, desc[UR26][R62.64] ;  /* 0x0000001a3e6a9981 */ /* 0x000f28000c1e1100 */
[----:B------:R-:W4:Y:S04]  /*34d0*/  @!P3 LDG.E.U8 R108, desc[UR26][R70.64] ;  /* 0x0000001a466cb981 */ /* 0x000f28000c1e1100 */
[----:B------:R-:W4:Y:S01]  /*34e0*/  @!P4 LDG.E.U8 R110, desc[UR26][R72.64] ;  /* 0x0000001a486ec981 */ /* 0x000f22000c1e1100 */
[----:B------:R-:W-:Y:S01]  /*34f0*/  BAR.SYNC.DEFER_BLOCKING 0x0 ;  /* 0x0000000000007b1d */ /* 0x000fe20000010000 */
[----:B------:R-:W-:-:S04]  /*3500*/  LOP3.LUT R101, R0, 0x3f, RZ, 0xc0, !PT ;  /* 0x0000003f00657812 */ /* 0x000fc800078ec0ff */
[----:B------:R-:W-:Y:S02]  /*3510*/  ISETP.GE.AND P2, PT, R101, UR31, PT ;  /* 0x0000001f65007c0c */ /* 0x000fe4000bf46270 */
[----:B------:R-:W-:Y:S02]  /*3520*/  PRMT R118, RZ, 0x7610, R118 ;  /* 0x00007610ff767816 */ /* 0x000fe40000000076 */
[----:B------:R-:W-:Y:S02]  /*3530*/  PRMT R122, RZ, 0x7610, R122 ;  /* 0x00007610ff7a7816 */ /* 0x000fe4000000007a */
[----:B------:R-:W-:Y:S02]  /*3540*/  PRMT R101, RZ, 0x7610, R101 ;  /* 0x00007610ff657816 */ /* 0x000fe40000000065 */
[----:B------:R-:W-:Y:S02]  /*3550*/  PRMT R103, RZ, 0x7610, R103 ;  /* 0x00007610ff677816 */ /* 0x000fe40000000067 */
[----:B------:R-:W-:-:S02]  /*3560*/  PRMT R105, RZ, 0x7610, R105 ;  /* 0x00007610ff697816 */ /* 0x000fc40000000069 */
[----:B------:R-:W-:Y:S02]  /*3570*/  PRMT R107, RZ, 0x7610, R107 ;  /* 0x00007610ff6b7816 */ /* 0x000fe4000000006b */
[----:B------:R-:W-:Y:S02]  /*3580*/  PRMT R109, RZ, 0x7610, R109 ;  /* 0x00007610ff6d7816 */ /* 0x000fe4000000006d */
[----:B------:R-:W-:Y:S02]  /*3590*/  PRMT R111, RZ, 0x7610, R111 ;  /* 0x00007610ff6f7816 */ /* 0x000fe4000000006f */
[----:B------:R-:W-:Y:S01]  /*35a0*/  PRMT R113, RZ, 0x7610, R113 ;  /* 0x00007610ff717816 */ /* 0x000fe20000000071 */
[----:B------:R-:W4:Y:S01]  /*35b0*/  @!P2 LDG.E.U8 R101, desc[UR26][R50.64] ;  /* 0x0000001a3265a981 */ /* 0x000f22000c1e1100 */
[----:B------:R-:W-:Y:S02]  /*35c0*/  PRMT R115, RZ, 0x7610, R115 ;  /* 0x00007610ff737816 */ /* 0x000fe40000000073 */
[----:B------:R-:W-:Y:S01]  /*35d0*/  PRMT R112, RZ, 0x7610, R112 ;  /* 0x00007610ff707816 */ /* 0x000fe20000000070 */
[----:B------:R-:W4:Y:S01]  /*35e0*/  @!P2 LDG.E.U8 R103, desc[UR26][R52.64] ;  /* 0x0000001a3467a981 */ /* 0x000f22000c1e1100 */
[----:B------:R-:W-:-:S03]  /*35f0*/  PRMT R116, RZ, 0x7610, R116 ;  /* 0x00007610ff747816 */ /* 0x000fc60000000074 */
[----:B------:R-:W4:Y:S04]  /*3600*/  @!P2 LDG.E.U8 R105, desc[UR26][R54.64] ;  /* 0x0000001a3669a981 */ /* 0x000f28000c1e1100 */
[----:B------:R-:W4:Y:S04]  /*3610*/  @!P2 LDG.E.U8 R107, desc[UR26][R56.64] ;  /* 0x0000001a386ba981 */ /* 0x000f28000c1e1100 */
[----:B------:R-:W4:Y:S04]  /*3620*/  @!P2 LDG.E.U8 R109, desc[UR26][R58.64] ;  /* 0x0000001a3a6da981 */ /* 0x000f28000c1e1100 */
[----:B------:R-:W4:Y:S04]  /*3630*/  @!P2 LDG.E.U8 R111, desc[UR26][R76.64] ;  /* 0x0000001a4c6fa981 */ /* 0x000f28000c1e1100 */
[----:B------:R-:W4:Y:S04]  /*3640*/  @!P2 LDG.E.U8 R113, desc[UR26][R78.64] ;  /* 0x0000001a4e71a981 */ /* 0x000f28000c1e1100 */
[----:B------:R-:W4:Y:S04]  /*3650*/  @!P2 LDG.E.U8 R115, desc[UR26][R94.64] ;  /* 0x0000001a5e73a981 */ /* 0x000f28000c1e1100 */
[----:B------:R-:W4:Y:S04]  /*3660*/  @!P2 LDG.E.U8 R112, desc[UR26][R80.64] ;  /* 0x0000001a5070a981 */ /* 0x000f28000c1e1100 */
[----:B------:R-:W4:Y:S04]  /*3670*/  @!P2 LDG.E.U8 R116, desc[UR26][R84.64] ;  /* 0x0000001a5474a981 */ /* 0x000f28000c1e1100 */
[----:B---3--:R0:W-:Y:S02]  /*3680*/  STS.U8 [R98+UR12+0x2200], R66 ;  /* 0x0022004262007988 */ /* 0x0081e4000800000c */
[----:B0-----:R-:W-:-:S02]  /*3690*/  @!P2 IMAD.MOV.U32 R66, RZ, RZ, R86 ;  /* 0x000000ffff42a224 */ /* 0x001fc400078e0056 */
[----:B--2---:R0:W-:Y:S02]  /*36a0*/  STS.U8 [R98+UR12+0x2a00], R67 ;  /* 0x002a004362007988 */ /* 0x0041e4000800000c */
[----:B0-----:R-:W-:-:S05]  /*36b0*/  @!P2 IMAD.MOV.U32 R67, RZ, RZ, R87 ;  /* 0x000000ffff43a224 */ /* 0x001fca00078e0057 */
[----:B------:R0:W2:Y:S04]  /*36c0*/  @!P2 LDG.E.U8 R118, desc[UR26][R66.64] ;  /* 0x0000001a4276a981 */ /* 0x0000a8000c1e1100 */
[----:B-----5:R1:W-:Y:S01]  /*36d0*/  STS.U8 [R98+UR12+0x2800], R121 ;  /* 0x0028007962007988 */ /* 0x0203e2000800000c */
[----:B0-----:R-:W-:Y:S02]  /*36e0*/  @!P2 IMAD.MOV.U32 R66, RZ, RZ, R88 ;  /* 0x000000ffff42a224 */ /* 0x001fe400078e0058 */
[----:B------:R-:W-:Y:S01]  /*36f0*/  @!P2 IMAD.MOV.U32 R67, RZ, RZ, R89 ;  /* 0x000000ffff43a224 */ /* 0x000fe200078e0059 */
[----:B-1----:R-:W-:-:S04]  /*3700*/  PRMT R121, RZ, 0x7610, R121 ;  /* 0x00007610ff797816 */ /* 0x002fc80000000079 */
[----:B------:R0:W3:Y:S04]  /*3710*/  @!P2 LDG.E.U8 R122, desc[UR26][R66.64] ;  /* 0x0000001a427aa981 */ /* 0x0000e8000c1e1100 */
[----:B----4-:R1:W-:Y:S01]  /*3720*/  STS.U8 [R98+UR12+0x2600], R123 ;  /* 0x0026007b62007988 */ /* 0x0103e2000800000c */
[----:B0-----:R-:W-:Y:S02]  /*3730*/  @!P2 IMAD.MOV.U32 R66, RZ, RZ, R90 ;  /* 0x000000ffff42a224 */ /* 0x001fe400078e005a */
[----:B------:R-:W-:Y:S01]  /*3740*/  @!P2 IMAD.MOV.U32 R67, RZ, RZ, R91 ;  /* 0x000000ffff43a224 */ /* 0x000fe200078e005b */
[----:B-1----:R-:W-:-:S04]  /*3750*/  PRMT R123, RZ, 0x7610, R123 ;  /* 0x00007610ff7b7816 */ /* 0x002fc8000000007b */
[----:B------:R0:W4:Y:S04]  /*3760*/  @!P2 LDG.E.U8 R121, desc[UR26][R66.64] ;  /* 0x0000001a4279a981 */ /* 0x000128000c1e1100 */
[----:B------:R1:W-:Y:S01]  /*3770*/  STS.U8 [R98+UR12+0x2000], R114 ;  /* 0x0020007262007988 */ /* 0x0003e2000800000c */
[----:B0-----:R-:W-:Y:S02]  /*3780*/  @!P2 IMAD.MOV.U32 R66, RZ, RZ, R92 ;  /* 0x000000ffff42a224 */ /* 0x001fe400078e005c */
[----:B------:R-:W-:Y:S01]  /*3790*/  @!P2 IMAD.MOV.U32 R67, RZ, RZ, R93 ;  /* 0x000000ffff43a224 */ /* 0x000fe200078e005d */
[----:B------:R0:W-:Y:S01]  /*37a0*/  STS.U8 [R98+UR12+0x2c00], R119 ;  /* 0x002c007762007988 */ /* 0x0001e2000800000c */
[----:B-1----:R-:W-:-:S03]  /*37b0*/  PRMT R114, RZ, 0x7610, R114 ;  /* 0x00007610ff727816 */ /* 0x002fc60000000072 */
[----:B------:R1:W5:Y:S04]  /*37c0*/  @!P2 LDG.E.U8 R123, desc[UR26][R66.64] ;  /* 0x0000001a427ba981 */ /* 0x000368000c1e1100 */
[----:B------:R-:W5:Y:S01]  /*37d0*/  @!P2 LDG.E.U8 R114, desc[UR26][R82.64] ;  /* 0x0000001a5272a981 */ /* 0x000f62000c1e1100 */
[----:B0-----:R-:W-:Y:S01]  /*37e0*/  PRMT R119, RZ, 0x7610, R119 ;  /* 0x00007610ff777816 */ /* 0x001fe20000000077 */
[----:B-1----:R-:W-:Y:S02]  /*37f0*/  @!P2 IMAD.MOV.U32 R66, RZ, RZ, R96 ;  /* 0x000000ffff42a224 */ /* 0x002fe400078e0060 */
[----:B------:R-:W-:-:S05]  /*3800*/  @!P2 IMAD.MOV.U32 R67, RZ, RZ, R97 ;  /* 0x000000ffff43a224 */ /* 0x000fca00078e0061 */
[----:B------:R-:W5:Y:S04]  /*3810*/  @!P2 LDG.E.U8 R119, desc[UR26][R66.64] ;  /* 0x0000001a4277a981 */ /* 0x000f68000c1e1100 */
        /* <DEDUP_REMOVED lines=20> */
[----:B------:R-:W-:Y:S01]  /*3960*/  ULEA UR15, UR32, UR12, 0x3 ;  /* 0x0000000c200f7291 */ /* 0x000fe2000f8e18ff */
[----:B------:R-:W-:-:S03]  /*3970*/  UMOV UR4, UR5 ;  /* 0x0000000500047c82 */ /* 0x000fc60008000000 */
[----:B------:R-:W-:Y:S01]  /*3980*/  UIADD3 UR15, UPT, UPT, UR15, 0x4000, URZ ;  /* 0x000040000f0f7890 */ /* 0x000fe2000fffe0ff */
[----:B--2---:R0:W-:Y:S04]  /*3990*/  STS.U8 [R99+UR12+0x3700], R118 ;  /* 0x0037007663007988 */ /* 0x0041e8000800000c */
[----:B---3--:R0:W-:Y:S04]  /*39a0*/  STS.U8 [R99+UR12+0x3900], R122 ;  /* 0x0039007a63007988 */ /* 0x0081e8000800000c */
[----:B----4-:R0:W-:Y:S04]  /*39b0*/  STS.U8 [R99+UR12+0x3b00], R121 ;  /* 0x003b007963007988 */ /* 0x0101e8000800000c */
[----:B-----5:R0:W-:Y:S04]  /*39c0*/  STS.U8 [R99+UR12+0x3d00], R123 ;  /* 0x003d007b63007988 */ /* 0x0201e8000800000c */
[----:B------:R0:W-:Y:S04]  /*39d0*/  STS.U8 [R99+UR12+0x3300], R114 ;  /* 0x0033007263007988 */ /* 0x0001e8000800000c */
[----:B------:R0:W-:Y:S01]  /*39e0*/  STS.U8 [R99+UR12+0x3f00], R119 ;  /* 0x003f007763007988 */ /* 0x0001e2000800000c */
[----:B------:R1:W-:Y:S06]  /*39f0*/  MEMBAR.ALL.CTA ;  /* 0x0000000000007992 */ /* 0x0003ec0000008000 */
[----:B-1----:R-:W1:Y:S02]  /*3a00*/  FENCE.VIEW.ASYNC.S ;  /* 0x00000000000073c6 */ /* 0x002e640000000000 */
[----:B-1----:R-:W-:Y:S06]  /*3a10*/  BAR.SYNC.DEFER_BLOCKING 0x0 ;  /* 0x0000000000007b1d */ /* 0x002fec0000010000 */
[----:B------:R-:W-:Y:S05]  /*3a20*/  BRA.U UP1, `(.L_x_9) ;  /* 0x00000001013c7547 */ /* 0x000fea000b800000 */
[----:B------:R-:W-:Y:S01]  /*3a30*/  UMOV UR20, UR6 ;  /* 0x0000000600147c82 */ /* 0x000fe20008000000 */
[----:B------:R-:W-:Y:S01]  /*3a40*/  UMOV UR21, 0x80004020 ;  /* 0x8000402000157882 */ /* 0x000fe20000000000 */
[----:B------:R-:W-:Y:S01]  /*3a50*/  UMOV UR22, UR8 ;  /* 0x0000000800167c82 */ /* 0x000fe20008000000 */
[----:B------:R-:W-:Y:S01]  /*3a60*/  UMOV UR23, 0x80004020 ;  /* 0x8000402000177882 */ /* 0x000fe20000000000 */
[----:B------:R-:W-:Y:S01]  /*3a70*/  UMOV UR24, 0x0 ;  /* 0x0000000000187882 */ /* 0x000fe20000000000 */
[----:B------:R-:W-:Y:S01]  /*3a80*/  UMOV UR25, 0x4108010 ;  /* 0x0410801000197882 */ /* 0x000fe20000000000 */
[----:B------:R-:W-:Y:S01]  /*3a90*/  UMOV UR10, UR15 ;  /* 0x0000000f000a7c82 */ /* 0x000fe20008000000 */
[----:B------:R-:W-:Y:S01]  /*3aa0*/  UMOV UR11, URZ ;  /* 0x000000ff000b7c82 */ /* 0x000fe20008000000 */
[----:B------:R-:W-:Y:S01]  /*3ab0*/  UMOV UR36, 0x0 ;  /* 0x0000000000247882 */ /* 0x000fe20000000000 */
[----:B------:R-:W-:Y:S01]  /*3ac0*/  UMOV UR37, 0x4108010 ;  /* 0x0410801000257882 */ /* 0x000fe20000000000 */
[----:B------:R1:W-:Y:S01]  /*3ad0*/  UTCQMMA gdesc[UR20], gdesc[UR22], tmem[UR13], tmem[UR24], idesc[UR25], UPT ;  /* 0x00ff1816140075ea */ /* 0x0003e2000b80030d */
[----:B------:R-:W-:Y:S01]  /*3ae0*/  UMOV UR5, UR10 ;  /* 0x0000000a00057c82 */ /* 0x000fe20008000000 */
[----:B------:R1:W-:Y:S01]  /*3af0*/  UTCQMMA gdesc[UR16], gdesc[UR18], tmem[UR13], tmem[UR36], idesc[UR37], UPT ;  /* 0x00ff2412100075ea */ /* 0x0003e2000b80030d */
[----:B------:R1:W-:Y:S01]  /*3b00*/  UTCBAR [UR5], URZ ;  /* 0x000000ff050073e9 */ /* 0x0003e200080000ff */
[----:B------:R-:W-:-:S02]  /*3b10*/  NOP ;  /* 0x0000000000007918 */ /* 0x000fc40000000000 */
.L_x_9:
[----:B------:R-:W-:Y:S01]  /*3b20*/  UIADD3 UR32, UPT, UPT, UR32, 0x1, URZ ;  /* 0x0000000120207890 */ /* 0x000fe2000fffe0ff */
[----:B------:R-:W-:Y:S01]  /*3b30*/  IMAD.U32 R66, RZ, RZ, UR4 ;  /* 0x00000004ff427e24 */ /* 0x000fe2000f8e00ff */
[----:B------:R-:W-:Y:S02]  /*3b40*/  UIADD3 UR30, UPT, UPT, UR30, -0x1, URZ ;  /* 0xffffffff1e1e7890 */ /* 0x000fe4000fffe0ff */
[----:B------:R-:W-:Y:S02]  /*3b50*/  UISETP.GT.AND UP2, UPT, UR32, 0x1, UPT ;  /* 0x000000012000788c */ /* 0x000fe4000bf44270 */
[----:B------:R-:W-:Y:S02]  /*3b60*/  UIADD3 UR31, UPT, UPT, UR31, -0x40, URZ ;  /* 0xffffffc01f1f7890 */ /* 0x000fe4000fffe0ff */
[----:B-1----:R-:W-:Y:S02]  /*3b70*/  USEL UR5, URZ, 0x1, !UP2 ;  /* 0x00000001ff057887 */ /* 0x002fe4000d000000 */
[----:B------:R-:W-:-:S02]  /*3b80*/  USEL UR32, UR32, URZ, !UP2 ;  /* 0x000000ff20207287 */ /* 0x000fc4000d000000 */
[----:B------:R-:W-:Y:S02]  /*3b90*/  UISETP.NE.U32.AND UP2, UPT, UR30, URZ, UPT ;  /* 0x000000ff1e00728c */ /* 0x000fe4000bf45070 */
[----:B------:R-:W-:-:S07]  /*3ba0*/  ULOP3.LUT UR5, UR4, UR5, URZ, 0x3c, !UPT ;  /* 0x0000000504057292 */ /* 0x000fce000f8e3cff */
[----:B------:R-:W-:Y:S05]  /*3bb0*/  BRA.U UP2, `(.L_x_10) ;  /* 0xfffffff102747547 */ /* 0x000fea000b83ffff */
.L_x_7:
[----:B------:R-:W-:-:S09]  /*3bc0*/  UISETP.GE.AND UP1, UPT, UR33, 0x40, UPT ;  /* 0x000000402100788c */ /* 0x000fd2000bf26270 */
[----:B------:R-:W-:Y:S05]  /*3bd0*/  BRA.U !UP1, `(.L_x_11) ;  /* 0x0000000109107547 */ /* 0x000fea000b800000 */
[----:B------:R-:W-:-:S06]  /*3be0*/  USHF.L.U32 UR4, UR4, 0x1f, URZ ;  /* 0x0000001f04047899 */ /* 0x000fcc00080006ff */
[----:B------:R-:W-:-:S04]  /*3bf0*/  IMAD.U32 R4, RZ, RZ, UR4 ;  /* 0x00000004ff047e24 */ /* 0x000fc8000f8e00ff */
[----:B------:R-:W1:Y:S02]  /*3c00*/  SYNCS.PHASECHK.TRANS64.TRYWAIT P0, [UR15], R4 ;  /* 0x00000004ff0075a7 */ /* 0x000e64000800110f */
[----:B-1----:R-:W-:Y:S05]  /*3c10*/  @!P0 BRA `(.L_x_12) ;  /* 0x0000000c00948947 */ /* 0x002fea0003800000 */
.L_x_11:
[----:B------:R-:W-:Y:S01]  /*3c20*/  BAR.SYNC.DEFER_BLOCKING 0x0 ;  /* 0x0000000000007b1d */ /* 0x000fe20000010000 */
[C---:B------:R-:W-:Y:S01]  /*3c30*/  IMAD.SHL.U32 R36, R0.reuse, 0x20, RZ ;  /* 0x0000002000247824 */ /* 0x040fe200078e00ff */
[--C-:B------:R-:W-:Y:S01]  /*3c40*/  SHF.R.S32.HI R43, RZ, 0x5, R0.reuse ;  /* 0x00000005ff2b7819 */ /* 0x100fe20000011400 */
[C---:B------:R-:W-:Y:S01]  /*3c50*/  IMAD.SHL.U32 R38, R0.reuse, 0x2, RZ ;  /* 0x0000000200267824 */ /* 0x040fe200078e00ff */
[C---:B------:R-:W-:Y:S01]  /*3c60*/  LOP3.LUT R35, R0.reuse, 0x80, RZ, 0xc0, !PT ;  /* 0x0000008000237812 */ /* 0x040fe200078ec0ff */
[----:B------:R-:W-:Y:S01]  /*3c70*/  IMAD.SHL.U32 R37, R0, 0x10, RZ ;  /* 0x0000001000257824 */ /* 0x000fe200078e00ff */
[----:B------:R-:W-:Y:S01]  /*3c80*/  LOP3.LUT R36, R36, 0x300, RZ, 0xc0, !PT ;  /* 0x0000030024247812 */ /* 0x000fe200078ec0ff */
[----:B------:R-:W-:Y:S01]  /*3c90*/  IMAD.SHL.U32 R42, R0, 0x40, RZ ;  /* 0x00000040002a7824 */ /* 0x000fe200078e00ff */
[----:B------:R-:W-:Y:S01]  /*3ca0*/  LOP3.LUT R38, R38, 0x80, RZ, 0xc0, !PT ;  /* 0x0000008026267812 */ /* 0x000fe200078ec0ff */
[----:B------:R-:W-:Y:S01]  /*3cb0*/  IMAD.SHL.U32 R41, R0, 0x8, RZ ;  /* 0x0000000800297824 */ /* 0x000fe200078e00ff */
[----:B------:R-:W-:Y:S01]  /*3cc0*/  LOP3.LUT R39, R36, 0x70, R37, 0xf8, !PT ;  /* 0x0000007024277812 */ /* 0x000fe200078ef825 */
[----:B------:R-:W1:Y:S01]  /*3cd0*/  LDCU UR4, c[0x0][0x3b4] ;  /* 0x00007680ff0477ac */ /* 0x000e620008000800 */
[----:B------:R-:W-:Y:S01]  /*3ce0*/  SGXT R36, R43, 0x1 ;  /* 0x000000012b24781a */ /* 0x000fe20000000200 */
[----:B------:R-:W-:Y:S01]  /*3cf0*/  VIADD R38, R38, UR12 ;  /* 0x0000000c26267c36 */ /* 0x000fe20008000000 */
[----:B------:R-:W-:Y:S01]  /*3d00*/  SHF.R.S32.HI R40, RZ, 0x2, R0 ;  /* 0x00000002ff287819 */ /* 0x000fe20000011400 */
[----:B------:R-:W2:Y:S01]  /*3d10*/  LDCU.128 UR8, c[0x0][0x390] ;  /* 0x00007200ff0877ac */ /* 0x000ea20008000c00 */
[----:B------:R-:W-:Y:S01]  /*3d20*/  LOP3.LUT R36, R39, 0x840, R36, 0x78, !PT ;  /* 0x0000084027247812 */ /* 0x000fe200078e7824 */
[----:B------:R-:W-:Y:S01]  /*3d30*/  IMAD R35, R35, 0x8, R38 ;  /* 0x0000000823237824 */ /* 0x000fe200078e0226 */
[----:B------:R-:W-:Y:S01]  /*3d40*/  SGXT R40, R40, 0x1 ;  /* 0x000000012828781a */ /* 0x000fe20000000200 */
[----:B------:R-:W3:Y:S01]  /*3d50*/  LDCU UR5, c[0x0][0x3b8] ;  /* 0x00007700ff0577ac */ /* 0x000ee20008000800 */
[----:B------:R-:W-:Y:S01]  /*3d60*/  LOP3.LUT R37, R37, 0x30, RZ, 0xc0, !PT ;  /* 0x0000003025257812 */ /* 0x000fe200078ec0ff */
[----:B------:R-:W-:Y:S01]  /*3d70*/  IMAD.IADD R35, R36, 0x1, R35 ;  /* 0x0000000124237824 */ /* 0x000fe200078e0223 */
[----:B------:R-:W-:Y:S01]  /*3d80*/  LOP3.LUT R42, R42, 0x400, RZ, 0xc0, !PT ;  /* 0x000004002a2a7812 */ /* 0x000fe200078ec0ff */
[----:B------:R-:W4:Y:S02]  /*3d90*/  @!P5 SYNCS.CCTL.IV [UR12+0x4000] ;  /* 0x00400000ff00d9b1 */ /* 0x000f24000800000c */
[----:B----4-:R-:W-:Y:S01]  /*3da0*/  BAR.SYNC.DEFER_BLOCKING 0x0 ;  /* 0x0000000000007b1d */ /* 0x010fe20000010000 */
[----:B------:R-:W-:-:S02]  /*3db0*/  LOP3.LUT R40, R40, 0x840, RZ, 0xc0, !PT ;  /* 0x0000084028287812 */ /* 0x000fc400078ec0ff */
[----:B------:R-:W-:Y:S02]  /*3dc0*/  IADD3 R37, PT, PT, R37, UR12, R42 ;  /* 0x0000000c25257c10 */ /* 0x000fe4000fffe02a */
[----:B------:R-:W-:Y:S01]  /*3dd0*/  LOP3.LUT R41, R40, 0x40, R41, 0x78, !PT ;  /* 0x0000004028297812 */ /* 0x000fe200078e7829 */
[----:B------:R-:W-:Y:S01]  /*3de0*/  LDTM.16dp32bit_t0_t15.x16 R4, tmem[UR14] ;  /* 0x0000000e000479ee */ /* 0x000fe20008a00000 */
[----:B------:R-:W4:Y:S01]  /*3df0*/  LDTM.16dp32bit_t16_t31.x16 R4, tmem[UR14+0x10] ;  /* 0x0000100e000479ee */ /* 0x000f220008a20000 */
[----:B--2---:R-:W-:-:S04]  /*3e00*/  ISETP.GE.AND P0, PT, R24, UR10, PT ;  /* 0x0000000a18007c0c */ /* 0x004fc8000bf06270 */
[----:B------:R-:W-:Y:S02]  /*3e10*/  ISETP.LT.AND P1, PT, R2, UR11, !P0 ;  /* 0x0000000b02007c0c */ /* 0x000fe4000c721270 */
[----:B------:R-:W-:Y:S01]  /*3e20*/  ISETP.LT.AND P4, PT, R3, UR11, !P0 ;  /* 0x0000000b03007c0c */ /* 0x000fe2000c781270 */
[----:B------:R-:W2:Y:S01]  /*3e30*/  @!P5 SYNCS.CCTL.IV [UR12+0x4008] ;  /* 0x00400800ff00d9b1 */ /* 0x000ea2000800000c */
[----:B------:R-:W-:Y:S01]  /*3e40*/  NOP ;  /* 0x0000000000007918 */ /* 0x000fe20000000000 */
[----:B----4-:R-:W-:Y:S02]  /*3e50*/  F2FP.SATFINITE.E4M3.F32.PACK_AB_MERGE_C R4, R5, R4, RZ ;  /* 0x000000040504723e */ /* 0x010fe400048070ff */
[----:B------:R-:W-:Y:S02]  /*3e60*/  F2FP.SATFINITE.E4M3.F32.PACK_AB_MERGE_C R12, R13, R12, RZ ;  /* 0x0000000c0d0c723e */ /* 0x000fe400048070ff */
[----:B------:R-:W-:Y:S02]  /*3e70*/  F2FP.SATFINITE.E4M3.F32.PACK_AB_MERGE_C R8, R9, R8, RZ ;  /* 0x000000080908723e */ /* 0x000fe400048070ff */
[----:B------:R-:W-:-:S02]  /*3e80*/  LOP3.LUT R9, R4, 0xffff, RZ, 0xc0, !PT ;  /* 0x0000ffff04097812 */ /* 0x000fc400078ec0ff */
[----:B------:R-:W-:Y:S02]  /*3e90*/  LOP3.LUT R13, R12, 0xffff, RZ, 0xc0, !PT ;  /* 0x0000ffff0c0d7812 */ /* 0x000fe400078ec0ff */
[----:B------:R-:W-:Y:S02]  /*3ea0*/  LOP3.LUT R8, R8, 0xffff, RZ, 0xc0, !PT ;  /* 0x0000ffff08087812 */ /* 0x000fe400078ec0ff */
[----:B------:R-:W-:Y:S02]  /*3eb0*/  F2FP.SATFINITE.E4M3.F32.PACK_AB_MERGE_C R6, R7, R6, RZ ;  /* 0x000000060706723e */ /* 0x000fe400048070ff */
[----:B------:R-:W-:Y:S02]  /*3ec0*/  F2FP.SATFINITE.E4M3.F32.PACK_AB_MERGE_C R10, R11, R10, RZ ;  /* 0x0000000a0b0a723e */ /* 0x000fe400048070ff */
[----:B------:R-:W-:Y:S02]  /*3ed0*/  F2FP.SATFINITE.E4M3.F32.PACK_AB_MERGE_C R14, R15, R14, RZ ;  /* 0x0000000e0f0e723e */ /* 0x000fe400048070ff */
[----:B------:R-:W-:-:S02]  /*3ee0*/  PRMT R4, R13, 0x3340, R0 ;  /* 0x000033400d047816 */ /* 0x000fc40000000000 */
[----:B------:R-:W-:Y:S02]  /*3ef0*/  PRMT R5, R9, 0x3340, R8 ;  /* 0x0000334009057816 */ /* 0x000fe40000000008 */
[----:B------:R-:W-:Y:S02]  /*3f00*/  F2FP.SATFINITE.E4M3.F32.PACK_AB_MERGE_C R16, R17, R16, RZ ;  /* 0x000000101110723e */ /* 0x000fe400048070ff */
[----:B------:R-:W-:Y:S02]  /*3f10*/  LOP3.LUT R15, R6, 0xffff, RZ, 0xc0, !PT ;  /* 0x0000ffff060f7812 */ /* 0x000fe400078ec0ff */
[----:B------:R-:W-:Y:S02]  /*3f20*/  LOP3.LUT R10, R10, 0xffff, RZ, 0xc0, !PT ;  /* 0x0000ffff0a0a7812 */ /* 0x000fe400078ec0ff */
[----:B------:R-:W-:Y:S02]  /*3f30*/  LOP3.LUT R17, R14, 0xffff, RZ, 0xc0, !PT ;  /* 0x0000ffff0e117812 */ /* 0x000fe400078ec0ff */
[----:B------:R-:W-:-:S02]  /*3f40*/  PRMT R11, R5, 0x5410, R4 ;  /* 0x00005410050b7816 */ /* 0x000fc40000000004 */
[----:B------:R-:W-:Y:S02]  /*3f50*/  SHF.R.U32.HI R4, RZ, 0x8, R9 ;  /* 0x00000008ff047819 */ /* 0x000fe40000011609 */
[----:B------:R-:W-:Y:S02]  /*3f60*/  SHF.R.U32.HI R6, RZ, 0x8, R8 ;  /* 0x00000008ff067819 */ /* 0x000fe40000011608 */
[----:B------:R-:W-:Y:S02]  /*3f70*/  SHF.R.U32.HI R8, RZ, 0x8, R13 ;  /* 0x00000008ff087819 */ /* 0x000fe4000001160d */
[----:B------:R-:W-:Y:S02]  /*3f80*/  SHF.R.U32.HI R5, RZ, 0x8, R15 ;  /* 0x00000008ff057819 */ /* 0x000fe4000001160f */
[----:B------:R-:W-:Y:S02]  /*3f90*/  SHF.R.U32.HI R7, RZ, 0x8, R10 ;  /* 0x00000008ff077819 */ /* 0x000fe4000001160a */
[----:B------:R-:W-:-:S02]  /*3fa0*/  SHF.R.U32.HI R9, RZ, 0x8, R17 ;  /* 0x00000008ff097819 */ /* 0x000fc40000011611 */
[----:B------:R-:W-:Y:S02]  /*3fb0*/  LOP3.LUT R13, R4, 0xffff, RZ, 0xc0, !PT ;  /* 0x0000ffff040d7812 */ /* 0x000fe400078ec0ff */
[----:B------:R-:W-:Y:S02]  /*3fc0*/  LOP3.LUT R6, R6, 0xffff, RZ, 0xc0, !PT ;  /* 0x0000ffff06067812 */ /* 0x000fe400078ec0ff */
[----:B------:R-:W-:Y:S02]  /*3fd0*/  LOP3.LUT R8, R8, 0xffff, RZ, 0xc0, !PT ;  /* 0x0000ffff08087812 */ /* 0x000fe400078ec0ff */
[----:B------:R-:W-:Y:S02]  /*3fe0*/  LOP3.LUT R4, R5, 0xffff, RZ, 0xc0, !PT ;  /* 0x0000ffff05047812 */ /* 0x000fe400078ec0ff */
[----:B------:R-:W-:Y:S02]  /*3ff0*/  LOP3.LUT R7, R7, 0xffff, RZ, 0xc0, !PT ;  /* 0x0000ffff07077812 */ /* 0x000fe400078ec0ff */
[----:B------:R-:W-:-:S02]  /*4000*/  LOP3.LUT R9, R9, 0xffff, RZ, 0xc0, !PT ;  /* 0x0000ffff09097812 */ /* 0x000fc400078ec0ff */
[----:B------:R-:W-:Y:S02]  /*4010*/  PRMT R15, R15, 0x3340, R10 ;  /* 0x000033400f0f7816 */ /* 0x000fe4000000000a */
[----:B------:R-:W-:Y:S02]  /*4020*/  F2FP.SATFINITE.E4M3.F32.PACK_AB_MERGE_C R18, R19, R18, RZ ;  /* 0x000000121312723e */ /* 0x000fe400048070ff */
[----:B------:R-:W-:Y:S02]  /*4030*/  PRMT R10, R17, 0x3340, R0 ;  /* 0x00003340110a7816 */ /* 0x000fe40000000000 */
[----:B------:R-:W-:Y:S02]  /*4040*/  PRMT R13, R13, 0x3340, R6 ;  /* 0x000033400d0d7816 */ /* 0x000fe40000000006 */
[----:B------:R-:W-:Y:S02]  /*4050*/  PRMT R8, R8, 0x3340, R1 ;  /* 0x0000334008087816 */ /* 0x000fe40000000001 */
[----:B------:R-:W-:-:S02]  /*4060*/  PRMT R4, R4, 0x3340, R7 ;  /* 0x0000334004047816 */ /* 0x000fc40000000007 */
[----:B------:R-:W-:Y:S01]  /*4070*/  PRMT R9, R9, 0x3340, R0 ;  /* 0x0000334009097816 */ /* 0x000fe20000000000 */
[----:B------:R-:W-:Y:S01]  /*4080*/  IMAD.SHL.U32 R0, R0, 0x4, RZ ;  /* 0x0000000400007824 */ /* 0x000fe200078e00ff */
[----:B------:R-:W-:Y:S01]  /*4090*/  PRMT R15, R15, 0x5410, R10 ;  /* 0x000054100f0f7816 */ /* 0x000fe2000000000a */
[----:B---3--:R-:W-:Y:S01]  /*40a0*/  IMAD R10, R3, UR5, RZ ;  /* 0x00000005030a7c24 */ /* 0x008fe2000f8e02ff */
[----:B------:R-:W-:Y:S02]  /*40b0*/  LOP3.LUT R18, R18, 0xffff, RZ, 0xc0, !PT ;  /* 0x0000ffff12127812 */ /* 0x000fe400078ec0ff */
[----:B------:R-:W-:Y:S02]  /*40c0*/  PRMT R13, R13, 0x5410, R8 ;  /* 0x000054100d0d7816 */ /* 0x000fe40000000008 */
[----:B------:R-:W-:Y:S02]  /*40d0*/  LOP3.LUT R16, R16, 0xffff, RZ, 0xc0, !PT ;  /* 0x0000ffff10107812 */ /* 0x000fe400078ec0ff */
[----:B------:R-:W-:-:S02]  /*40e0*/  PRMT R9, R4, 0x5410, R9 ;  /* 0x0000541004097816 */ /* 0x000fc40000000009 */
[----:B------:R-:W-:Y:S02]  /*40f0*/  PRMT R14, R15, 0x4210, R18 ;  /* 0x000042100f0e7816 */ /* 0x000fe40000000012 */
[--C-:B------:R-:W-:Y:S02]  /*4100*/  PRMT R12, R11, 0x4210, R16.reuse ;  /* 0x000042100b0c7816 */ /* 0x100fe40000000010 */
[----:B------:R-:W-:Y:S02]  /*4110*/  PRMT R13, R13, 0x5210, R16 ;  /* 0x000052100d0d7816 */ /* 0x000fe40000000010 */
[----:B------:R-:W-:Y:S01]  /*4120*/  PRMT R15, R9, 0x5210, R18 ;  /* 0x00005210090f7816 */ /* 0x000fe20000000012 */
[----:B------:R-:W-:Y:S01]  /*4130*/  IMAD R9, R2, UR5, RZ ;  /* 0x0000000502097c24 */ /* 0x000fe2000f8e02ff */
[----:B------:R-:W-:-:S03]  /*4140*/  LOP3.LUT R0, R0, 0x380, RZ, 0xc0, !PT ;  /* 0x0000038000007812 */ /* 0x000fc600078ec0ff */
[----:B--2---:R-:W-:Y:S01]  /*4150*/  STSM.16.M88.4 [R35], R12 ;  /* 0x0000000c23007844 */ /* 0x004fe20000000200 */
[----:B------:R-:W-:Y:S01]  /*4160*/  IADD3 R4, PT, PT, R41, R37, R0 ;  /* 0x0000002529047210 */ /* 0x000fe20007ffe000 */
[----:B-1----:R-:W-:Y:S01]  /*4170*/  IMAD R0, R24, UR4, RZ ;  /* 0x0000000418007c24 */ /* 0x002fe2000f8e02ff */
[----:B------:R-:W-:Y:S04]  /*4180*/  BAR.SYNC.DEFER_BLOCKING 0x0 ;  /* 0x0000000000007b1d */ /* 0x000fe80000010000 */
[----:B------:R-:W-:-:S04]  /*4190*/  IADD3 R16, P2, PT, R0, UR8, RZ ;  /* 0x0000000800107c10 */ /* 0x000fc8000ff5e0ff */
[----:B------:R-:W-:Y:S01]  /*41a0*/  LEA.HI.X.SX32 R18, R0, UR9, 0x1, P2 ;  /* 0x0000000900127c11 */ /* 0x000fe200090f0eff */
[----:B------:R-:W-:Y:S01]  /*41b0*/  IMAD R0, R32, UR5, RZ ;  /* 0x0000000520007c24 */ /* 0x000fe2000f8e02ff */
[CC--:B------:R-:W-:Y:S02]  /*41c0*/  IADD3 R2, P2, PT, R9.reuse, R16.reuse, RZ ;  /* 0x0000001009027210 */ /* 0x0c0fe40007f5e0ff */
[----:B------:R-:W-:Y:S02]  /*41d0*/  IADD3 R8, P3, PT, R10, R16, RZ ;  /* 0x000000100a087210 */ /* 0x000fe40007f7e0ff */
[-C--:B------:R-:W-:Y:S02]  /*41e0*/  LEA.HI.X.SX32 R3, R9, R18.reuse, 0x1, P2 ;  /* 0x0000001209037211 */ /* 0x080fe400010f0eff */
[C---:B------:R-:W-:Y:S01]  /*41f0*/  ISETP.LT.AND P2, PT, R20.reuse, UR11, !P0 ;  /* 0x0000000b14007c0c */ /* 0x040fe2000c741270 */
[----:B------:R-:W-:Y:S01]  /*4200*/  IMAD R20, R20, UR5, RZ ;  /* 0x0000000514147c24 */ /* 0x000fe2000f8e02ff */
[----:B------:R-:W-:-:S02]  /*4210*/  LEA.HI.X.SX32 R9, R10, R18, 0x1, P3 ;  /* 0x000000120a097211 */ /* 0x000fc400018f0eff */
[C---:B------:R-:W-:Y:S01]  /*4220*/  ISETP.LT.AND P3, PT, R22.reuse, UR11, !P0 ;  /* 0x0000000b16007c0c */ /* 0x040fe2000c761270 */
[----:B------:R-:W-:Y:S01]  /*4230*/  IMAD R22, R22, UR5, RZ ;  /* 0x0000000516167c24 */ /* 0x000fe2000f8e02ff */
[C---:B------:R-:W-:Y:S01]  /*4240*/  IADD3 R10, P6, PT, R20.reuse, R16, RZ ;  /* 0x00000010140a7210 */ /* 0x040fe20007fde0ff */
[----:B------:R-:W1:Y:S03]  /*4250*/  LDSM.16.M88.4 R4, [R4] ;  /* 0x000000000404783b */ /* 0x000e660000000200 */
[----:B------:R-:W-:Y:S02]  /*4260*/  LEA.HI.X.SX32 R11, R20, R18, 0x1, P6 ;  /* 0x00000012140b7211 */ /* 0x000fe400030f0eff */
[C---:B-1----:R-:W-:Y:S02]  /*4270*/  PRMT R15, R4.reuse, 0x7770, RZ ;  /* 0x00007770040f7816 */ /* 0x042fe400000000ff */
[----:B------:R-:W-:-:S02]  /*4280*/  PRMT R17, R4, 0x7771, RZ ;  /* 0x0000777104117816 */ /* 0x000fc400000000ff */
[----:B------:R-:W-:Y:S01]  /*4290*/  PRMT R19, R5, 0x7770, RZ ;  /* 0x0000777005137816 */ /* 0x000fe200000000ff */
[----:B------:R1:W-:Y:S01]  /*42a0*/  @P1 STG.E.U8 desc[UR26][R2.64], R15 ;  /* 0x0000000f02001986 */ /* 0x0003e2000c10111a */
[C---:B------:R-:W-:Y:S01]  /*42b0*/  ISETP.LT.AND P1, PT, R23.reuse, UR11, !P0 ;  /* 0x0000000b17007c0c */ /* 0x040fe2000c721270 */
[----:B------:R-:W-:Y:S02]  /*42c0*/  IMAD R23, R23, UR5, RZ ;  /* 0x0000000517177c24 */ /* 0x000fe4000f8e02ff */
[----:B------:R2:W-:Y:S01]  /*42d0*/  @P4 STG.E.U8 desc[UR26][R8.64], R17 ;  /* 0x0000001108004986 */ /* 0x0005e2000c10111a */
[C---:B------:R-:W-:Y:S01]  /*42e0*/  ISETP.LT.AND P4, PT, R21.reuse, UR11, !P0 ;  /* 0x0000000b15007c0c */ /* 0x040fe2000c781270 */
[----:B------:R-:W-:-:S05]  /*42f0*/  IMAD R21, R21, UR5, RZ ;  /* 0x0000000515157c24 */ /* 0x000fca000f8e02ff */
[CC--:B------:R-:W-:Y:S02]  /*4300*/  IADD3 R12, P5, PT, R21.reuse, R16.reuse, RZ ;  /* 0x00000010150c7210 */ /* 0x0c0fe40007fbe0ff */
[----:B-1----:R-:W-:Y:S02]  /*4310*/  PRMT R15, R4, 0x7772, RZ ;  /* 0x00007772040f7816 */ /* 0x002fe400000000ff */
[----:B------:R-:W-:Y:S02]  /*4320*/  IADD3 R2, P6, PT, R22, R16, RZ ;  /* 0x0000001016027210 */ /* 0x000fe40007fde0ff */
[----:B------:R-:W-:Y:S01]  /*4330*/  LEA.HI.X.SX32 R13, R21, R18, 0x1, P5 ;  /* 0x00000012150d7211 */ /* 0x000fe200028f0eff */
[----:B------:R1:W-:Y:S01]  /*4340*/  @P2 STG.E.U8 desc[UR26][R10.64], R15 ;  /* 0x0000000f0a002986 */ /* 0x0003e2000c10111a */
[----:B--2---:R-:W-:Y:S02]  /*4350*/  IADD3 R8, P2, PT, R23, R16, RZ ;  /* 0x0000001017087210 */ /* 0x004fe40007f5e0ff */
[----:B------:R-:W-:-:S02]  /*4360*/  PRMT R17, R4, 0x7773, RZ ;  /* 0x0000777304117816 */ /* 0x000fc400000000ff */
[-C--:B------:R-:W-:Y:S02]  /*4370*/  LEA.HI.X.SX32 R9, R23, R18.reuse, 0x1, P2 ;  /* 0x0000001217097211 */ /* 0x080fe400010f0eff */
[C---:B------:R-:W-:Y:S01]  /*4380*/  ISETP.LT.AND P2, PT, R25.reuse, UR11, !P0 ;  /* 0x0000000b19007c0c */ /* 0x040fe2000c741270 */
[----:B------:R-:W-:Y:S01]  /*4390*/  IMAD R25, R25, UR5, RZ ;  /* 0x0000000519197c24 */ /* 0x000fe2000f8e02ff */
[----:B------:R-:W-:Y:S01]  /*43a0*/  LEA.HI.X.SX32 R3, R22, R18, 0x1, P6 ;  /* 0x0000001216037211 */ /* 0x000fe200030f0eff */
[----:B------:R2:W-:Y:S01]  /*43b0*/  @P4 STG.E.U8 desc[UR26][R12.64], R17 ;  /* 0x000000110c004986 */ /* 0x0005e2000c10111a */
[----:B------:R-:W-:Y:S02]  /*43c0*/  PRMT R21, R5, 0x7771, RZ ;  /* 0x0000777105157816 */ /* 0x000fe400000000ff */
[C---:B------:R-:W-:Y:S01]  /*43d0*/  ISETP.LT.AND P4, PT, R26.reuse, UR11, !P0 ;  /* 0x0000000b1a007c0c */ /* 0x040fe2000c781270 */
[----:B------:R-:W-:Y:S01]  /*43e0*/  IMAD R26, R26, UR5, RZ ;  /* 0x000000051a1a7c24 */ /* 0x000fe2000f8e02ff */
[----:B-1----:R-:W-:Y:S01]  /*43f0*/  IADD3 R10, P6, PT, R25, R16, RZ ;  /* 0x00000010190a7210 */ /* 0x002fe20007fde0ff */
[----:B------:R1:W-:Y:S01]  /*4400*/  @P3 STG.E.U8 desc[UR26][R2.64], R19 ;  /* 0x0000001302003986 */ /* 0x0003e2000c10111a */
[C---:B------:R-:W-:Y:S01]  /*4410*/  ISETP.LT.AND P3, PT, R27.reuse, UR11, !P0 ;  /* 0x0000000b1b007c0c */ /* 0x040fe2000c761270 */
[----:B------:R-:W-:Y:S01]  /*4420*/  IMAD R27, R27, UR5, RZ ;  /* 0x000000051b1b7c24 */ /* 0x000fe2000f8e02ff */
[----:B------:R-:W-:Y:S01]  /*4430*/  LEA.HI.X.SX32 R11, R25, R18, 0x1, P6 ;  /* 0x00000012190b7211 */ /* 0x000fe200030f0eff */
[----:B------:R3:W-:Y:S01]  /*4440*/  @P1 STG.E.U8 desc[UR26][R8.64], R21 ;  /* 0x0000001508001986 */ /* 0x0007e2000c10111a */
[C---:B------:R-:W-:Y:S01]  /*4450*/  ISETP.LT.AND P1, PT, R28.reuse, UR11, !P0 ;  /* 0x0000000b1c007c0c */ /* 0x040fe2000c721270 */
[----:B------:R-:W-:Y:S01]  /*4460*/  IMAD R28, R28, UR5, RZ ;  /* 0x000000051c1c7c24 */ /* 0x000fe2000f8e02ff */
[----:B--2---:R-:W-:-:S02]  /*4470*/  IADD3 R12, P5, PT, R26, R16, RZ ;  /* 0x000000101a0c7210 */ /* 0x004fc40007fbe0ff */
[----:B------:R-:W-:Y:S02]  /*4480*/  PRMT R15, R5, 0x7772, RZ ;  /* 0x00007772050f7816 */ /* 0x000fe400000000ff */
[----:B------:R-:W-:Y:S02]  /*4490*/  LEA.HI.X.SX32 R13, R26, R18, 0x1, P5 ;  /* 0x000000121a0d7211 */ /* 0x000fe400028f0eff */
[-C--:B-1----:R-:W-:Y:S01]  /*44a0*/  IADD3 R2, P6, PT, R27, R16.reuse, RZ ;  /* 0x000000101b027210 */ /* 0x082fe20007fde0ff */
[----:B------:R-:W-:Y:S01]  /*44b0*/  @P2 STG.E.U8 desc[UR26][R10.64], R15 ;  /* 0x0000000f0a002986 */ /* 0x000fe2000c10111a */
[----:B------:R-:W-:Y:S02]  /*44c0*/  IADD3 R4, P2, PT, R28, R16, RZ ;  /* 0x000000101c047210 */ /* 0x000fe40007f5e0ff */
[----:B---3--:R-:W-:Y:S02]  /*44d0*/  PRMT R9, R5, 0x7773, RZ ;  /* 0x0000777305097816 */ /* 0x008fe400000000ff */
[----:B------:R-:W-:-:S02]  /*44e0*/  LEA.HI.X.SX32 R3, R27, R18, 0x1, P6 ;  /* 0x000000121b037211 */ /* 0x000fc400030f0eff */
[----:B------:R-:W-:Y:S01]  /*44f0*/  PRMT R17, R6, 0x7770, RZ ;  /* 0x0000777006117816 */ /* 0x000fe200000000ff */
[----:B------:R1:W-:Y:S01]  /*4500*/  @P4 STG.E.U8 desc[UR26][R12.64], R9 ;  /* 0x000000090c004986 */ /* 0x0003e2000c10111a */
[----:B------:R-:W-:Y:S02]  /*4510*/  LEA.HI.X.SX32 R5, R28, R18, 0x1, P2 ;  /* 0x000000121c057211 */ /* 0x000fe400010f0eff */
[----:B------:R-:W-:Y:S01]  /*4520*/  PRMT R19, R6, 0x7771, RZ ;  /* 0x0000777106137816 */ /* 0x000fe200000000ff */
[----:B------:R2:W-:Y:S01]  /*4530*/  @P3 STG.E.U8 desc[UR26][R2.64], R17 ;  /* 0x0000001102003986 */ /* 0x0005e2000c10111a */
[C---:B------:R-:W-:Y:S01]  /*4540*/  ISETP.LT.AND P4, PT, R30.reuse, UR11, !P0 ;  /* 0x0000000b1e007c0c */ /* 0x040fe2000c781270 */
[----:B------:R-:W-:Y:S01]  /*4550*/  IMAD R30, R30, UR5, RZ ;  /* 0x000000051e1e7c24 */ /* 0x000fe2000f8e02ff */
[----:B------:R-:W-:Y:S01]  /*4560*/  ISETP.LT.AND P3, PT, R31, UR11, !P0 ;  /* 0x0000000b1f007c0c */ /* 0x000fe2000c761270 */
[----:B------:R3:W-:Y:S01]  /*4570*/  @P1 STG.E.U8 desc[UR26][R4.64], R19 ;  /* 0x0000001304001986 */ /* 0x0007e2000c10111a */
[----:B------:R-:W-:Y:S01]  /*4580*/  ISETP.LT.AND P5, PT, R29, UR11, !P0 ;  /* 0x0000000b1d007c0c */ /* 0x000fe2000c7a1270 */
[----:B------:R-:W-:Y:S01]  /*4590*/  IMAD R31, R31, UR5, RZ ;  /* 0x000000051f1f7c24 */ /* 0x000fe2000f8e02ff */
[----:B------:R-:W-:Y:S01]  /*45a0*/  PRMT R21, R7, 0x7770, RZ ;  /* 0x0000777007157816 */ /* 0x000fe200000000ff */
[----:B------:R-:W-:Y:S01]  /*45b0*/  IMAD R29, R29, UR5, RZ ;  /* 0x000000051d1d7c24 */ /* 0x000fe2000f8e02ff */
[----:B------:R-:W-:Y:S01]  /*45c0*/  PRMT R23, R7, 0x7771, RZ ;  /* 0x0000777107177816 */ /* 0x000fe200000000ff */
[----:B-1----:R-:W-:Y:S01]  /*45d0*/  IMAD R13, R33, UR5, RZ ;  /* 0x00000005210d7c24 */ /* 0x002fe2000f8e02ff */
[-C--:B------:R-:W-:Y:S01]  /*45e0*/  IADD3 R10, P2, PT, R31, R16.reuse, RZ ;  /* 0x000000101f0a7210 */ /* 0x080fe20007f5e0ff */
[----:B------:R-:W-:Y:S01]  /*45f0*/  IMAD R15, R34, UR5, RZ ;  /* 0x00000005220f7c24 */ /* 0x000fe2000f8e02ff */
[----:B--2---:R-:W-:-:S02]  /*4600*/  IADD3 R2, P1, PT, R30, R16, RZ ;  /* 0x000000101e027210 */ /* 0x004fc40007f3e0ff */
[----:B------:R-:W-:Y:S02]  /*4610*/  IADD3 R8, P6, PT, R29, R16, RZ ;  /* 0x000000101d087210 */ /* 0x000fe40007fde0ff */
[----:B------:R-:W-:Y:S02]  /*4620*/  LEA.HI.X.SX32 R3, R30, R18, 0x1, P1 ;  /* 0x000000121e037211 */ /* 0x000fe400008f0eff */
[----:B------:R-:W-:Y:S02]  /*4630*/  IADD3 R12, P1, PT, R13, R16, RZ ;  /* 0x000000100d0c7210 */ /* 0x000fe40007f3e0ff */
[-C--:B------:R-:W-:Y:S02]  /*4640*/  LEA.HI.X.SX32 R11, R31, R18.reuse, 0x1, P2 ;  /* 0x000000121f0b7211 */ /* 0x080fe400010f0eff */
[----:B------:R-:W-:Y:S02]  /*4650*/  LEA.HI.X.SX32 R9, R29, R18, 0x1, P6 ;  /* 0x000000121d097211 */ /* 0x000fe400030f0eff */
[----:B------:R-:W-:-:S02]  /*4660*/  ISETP.LT.AND P2, PT, R32, UR11, !P0 ;  /* 0x0000000b20007c0c */ /* 0x000fc4000c741270 */
[----:B------:R-:W-:Y:S02]  /*4670*/  LEA.HI.X.SX32 R13, R13, R18, 0x1, P1 ;  /* 0x000000120d0d7211 */ /* 0x000fe400008f0eff */
[----:B---3--:R-:W-:Y:S02]  /*4680*/  IADD3 R4, P6, PT, R0, R16, RZ ;  /* 0x0000001000047210 */ /* 0x008fe40007fde0ff */
[----:B------:R-:W-:Y:S02]  /*4690*/  ISETP.LT.AND P1, PT, R33, UR11, !P0 ;  /* 0x0000000b21007c0c */ /* 0x000fe4000c721270 */
[----:B------:R-:W-:Y:S02]  /*46a0*/  ISETP.LT.AND P0, PT, R34, UR11, !P0 ;  /* 0x0000000b22007c0c */ /* 0x000fe4000c701270 */
[----:B------:R-:W-:Y:S02]  /*46b0*/  LEA.HI.X.SX32 R5, R0, R18, 0x1, P6 ;  /* 0x0000001200057211 */ /* 0x000fe400030f0eff */
[----:B------:R-:W-:-:S02]  /*46c0*/  PRMT R17, R6, 0x7772, RZ ;  /* 0x0000777206117816 */ /* 0x000fc400000000ff */
[----:B------:R-:W-:Y:S02]  /*46d0*/  IADD3 R14, P6, PT, R15, R16, RZ ;  /* 0x000000100f0e7210 */ /* 0x000fe40007fde0ff */
[----:B------:R-:W-:Y:S01]  /*46e0*/  PRMT R19, R6, 0x7773, RZ ;  /* 0x0000777306137816 */ /* 0x000fe200000000ff */
[----:B------:R1:W-:Y:S01]  /*46f0*/  @P5 STG.E.U8 desc[UR26][R8.64], R17 ;  /* 0x0000001108005986 */ /* 0x0003e2000c10111a */
[----:B------:R-:W-:Y:S02]  /*4700*/  PRMT R25, R7, 0x7772, RZ ;  /* 0x0000777207197816 */ /* 0x000fe400000000ff */
[----:B------:R-:W-:Y:S01]  /*4710*/  LEA.HI.X.SX32 R15, R15, R18, 0x1, P6 ;  /* 0x000000120f0f7211 */ /* 0x000fe200030f0eff */
[----:B------:R1:W-:Y:S01]  /*4720*/  @P4 STG.E.U8 desc[UR26][R2.64], R19 ;  /* 0x0000001302004986 */ /* 0x0003e2000c10111a */
[----:B------:R-:W-:-:S03]  /*4730*/  PRMT R7, R7, 0x7773, RZ ;  /* 0x0000777307077816 */ /* 0x000fc600000000ff */
[----:B------:R1:W-:Y:S04]  /*4740*/  @P3 STG.E.U8 desc[UR26][R10.64], R21 ;  /* 0x000000150a003986 */ /* 0x0003e8000c10111a */
[----:B------:R1:W-:Y:S04]  /*4750*/  @P2 STG.E.U8 desc[UR26][R4.64], R23 ;  /* 0x0000001704002986 */ /* 0x0003e8000c10111a */
[----:B------:R1:W-:Y:S04]  /*4760*/  @P1 STG.E.U8 desc[UR26][R12.64], R25 ;  /* 0x000000190c001986 */ /* 0x0003e8000c10111a */
[----:B------:R1:W-:Y:S01]  /*4770*/  @P0 STG.E.U8 desc[UR26][R14.64], R7 ;  /* 0x000000070e000986 */ /* 0x0003e2000c10111a */
[----:B------:R-:W-:Y:S06]  /*4780*/  BAR.SYNC.DEFER_BLOCKING 0x0 ;  /* 0x0000000000007b1d */ /* 0x000fec0000010000 */
[----:B------:R-:W-:Y:S05]  /*4790*/  BRA.U UP0, `(.L_x_13) ;  /* 0x0000000100a07547 */ /* 0x000fea000b800000 */
[----:B------:R-:W2:Y:S01]  /*47a0*/  S2UR UR5, SR_CgaCtaId ;  /* 0x00000000000579c3 */ /* 0x000ea20000008800 */
[----:B------:R-:W-:Y:S01]  /*47b0*/  NOP ;  /* 0x0000000000007918 */ /* 0x000fe20000000000 */
[----:B------:R-:W-:Y:S01]  /*47c0*/  UMOV UR4, 0x50 ;  /* 0x0000005000047882 */ /* 0x000fe20000000000 */
[----:B------:R-:W-:Y:S02]  /*47d0*/  IMAD.U32 R0, RZ, RZ, UR13 ;  /* 0x0000000dff007e24 */ /* 0x000fe4000f8e00ff */
[----:B-1----:R-:W-:Y:S02]  /*47e0*/  IMAD.MOV.U32 R3, RZ, RZ, 0x3 ;  /* 0x00000003ff037424 */ /* 0x002fe400078e00ff */
[----:B------:R-:W-:Y:S01]  /*47f0*/  IMAD.MOV.U32 R7, RZ, RZ, 0x1 ;  /* 0x00000001ff077424 */ /* 0x000fe200078e00ff */
[----:B------:R-:W-:-:S04]  /*4800*/  LOP3.LUT R0, R0, 0xffff, RZ, 0xc0, !PT ;  /* 0x0000ffff00007812 */ /* 0x000fc800078ec0ff */
[----:B------:R-:W-:-:S05]  /*4810*/  SHF.R.U32.HI R0, RZ, 0x5, R0 ;  /* 0x00000005ff007819 */ /* 0x000fca0000011600 */
[----:B------:R-:W-:Y:S01]  /*4820*/  VIADD R2, R0, 0x10 ;  /* 0x0000001000027836 */ /* 0x000fe20000000000 */
[----:B------:R-:W-:Y:S01]  /*4830*/  SHF.L.U32 R0, R3, R0, RZ ;  /* 0x0000000003007219 */ /* 0x000fe200000006ff */
[----:B--2---:R-:W-:-:S03]  /*4840*/  ULEA UR6, UR5, UR4, 0x18 ;  /* 0x0000000405067291 */ /* 0x004fc6000f8ec0ff */
[----:B------:R-:W-:-:S04]  /*4850*/  SHF.L.U32 R3, R7, R2, RZ ;  /* 0x0000000207037219 */ /* 0x000fc800000006ff */
[----:B------:R-:W-:Y:S02]  /*4860*/  LOP3.LUT R0, R3, R0, RZ, 0xfc, !PT ;  /* 0x0000000003007212 */ /* 0x000fe400078efcff */
[----:B------:R-:W1:Y:S02]  /*4870*/  LDS R5, [UR6] ;  /* 0x00000006ff057984 */ /* 0x000e640008000800 */
[C---:B------:R-:W-:Y:S02]  /*4880*/  LOP3.LUT R2, R0.reuse, 0xffff, RZ, 0xc0, !PT ;  /* 0x0000ffff00027812 */ /* 0x040fe400078ec0ff */
[----:B-1----:R-:W-:-:S04]  /*4890*/  LOP3.LUT R3, R0, 0xffff, R5, 0x80, !PT ;  /* 0x0000ffff00037812 */ /* 0x002fc800078e8005 */
[----:B------:R-:W-:-:S13]  /*48a0*/  ISETP.NE.AND P0, PT, R3, R2, PT ;  /* 0x000000020300720c */ /* 0x000fda0003f05270 */
[----:B------:R-:W-:Y:S05]  /*48b0*/  @P0 BRA `(.L_x_14) ;  /* 0x0000000000500947 */ /* 0x000fea0003800000 */
[----:B------:R-:W-:Y:S02]  /*48c0*/  SHF.R.U32.HI R5, RZ, 0x10, R5 ;  /* 0x00000010ff057819 */ /* 0x000fe40000011605 */
[----:B------:R-:W-:-:S04]  /*48d0*/  SHF.R.U32.HI R2, RZ, 0x10, R0 ;  /* 0x00000010ff027819 */ /* 0x000fc80000011600 */
[----:B------:R-:W-:-:S04]  /*48e0*/  LOP3.LUT R5, R5, R2, RZ, 0xc0, !PT ;  /* 0x0000000205057212 */ /* 0x000fc800078ec0ff */
[----:B------:R-:W-:-:S13]  /*48f0*/  ISETP.NE.AND P0, PT, R5, R2, PT ;  /* 0x000000020500720c */ /* 0x000fda0003f05270 */
[----:B------:R-:W-:Y:S05]  /*4900*/  @P0 BRA `(.L_x_15) ;  /* 0x0000000000300947 */ /* 0x000fea0003800000 */
[----:B------:R-:W-:Y:S01]  /*4910*/  R2UR UR4, R0 ;  /* 0x00000000000472ca */ /* 0x000fe200000e0000 */
[----:B------:R-:W-:Y:S01]  /*4920*/  VOTEU.ANY UR5, UPT, PT ;  /* 0x0000000000057886 */ /* 0x000fe200038e0100 */
[----:B------:R-:W1:Y:S01]  /*4930*/  S2R R0, SR_LANEID ;  /* 0x0000000000007919 */ /* 0x000e620000000000 */
[----:B------:R-:W-:-:S10]  /*4940*/  UFLO.U32 UR5, UR5 ;  /* 0x00000005000572bd */ /* 0x000fd400080e0000 */
[----:B------:R-:W-:-:S06]  /*4950*/  ULOP3.LUT UR4, URZ, UR4, URZ, 0x33, !UPT ;  /* 0x00000004ff047292 */ /* 0x000fcc000f8e33ff */
[----:B------:R-:W-:-:S04]  /*4960*/  IMAD.U32 R2, RZ, RZ, UR4 ;  /* 0x00000004ff027e24 */ /* 0x000fc8000f8e00ff */
[----:B------:R-:W2:Y:S02]  /*4970*/  REDUX UR7, R2 ;  /* 0x00000000020773c4 */ /* 0x000ea40000000000 */
[----:B------:R3:W-:Y:S01]  /*4980*/  UTCATOMSWS.AND URZ, UR4 ;  /* 0x0000000400ff79e3 */ /* 0x0007e20008000000 */
[----:B-1----:R-:W-:Y:S01]  /*4990*/  ISETP.EQ.U32.AND P0, PT, R0, UR5, PT ;  /* 0x0000000500007c0c */ /* 0x002fe2000bf02070 */
[----:B--2---:R-:W-:-:S12]  /*49a0*/  IMAD.U32 R0, RZ, RZ, UR7 ;  /* 0x00000007ff007e24 */ /* 0x004fd8000f8e00ff */
[----:B------:R3:W-:Y:S01]  /*49b0*/  @P0 ATOMS.AND RZ, [UR6], R0 ;  /* 0x00000000ffff098c */ /* 0x0007e2000a800006 */
[----:B------:R-:W-:Y:S05]  /*49c0*/  BRA `(.L_x_13) ;  /* 0x0000000000147947 */ /* 0x000fea0003800000 */
.L_x_15:
[----:B------:R-:W-:-:S07]  /*49d0*/  MOV R2, 0x49f0 ;  /* 0x000049f000027802 */ /* 0x000fce0000000f00 */
[----:B0-----:R-:W-:Y:S05]  /*49e0*/  CALL.REL.NOINC `($__internal_0_$__cuda_sm10x_tcgen05_guardrail_trap_col_being_dealloced_not_returned_by_alloc) ;  /* 0x00000000002c7944 */ /* 0x001fea0003c00000 */
[----:B------:R-:W-:Y:S05]  /*49f0*/  BRA `(.L_x_13) ;  /* 0x0000000000087947 */ /* 0x000fea0003800000 */
.L_x_14:
[----:B------:R-:W-:-:S07]  /*4a00*/  MOV R2, 0x4a20 ;  /* 0x00004a2000027802 */ /* 0x000fce0000000f00 */
[----:B0-----:R-:W-:Y:S05]  /*4a10*/  CALL.REL.NOINC `($__internal_2_$__cuda_sm10x_tcgen05_guardrail_trap_unallocated_columns_being_dealloced) ;  /* 0x0000000000387944 */ /* 0x001fea0003c00000 */
.L_x_13:
[----:B------:R-:W-:Y:S01]  /*4a20*/  NOP ;  /* 0x0000000000007918 */ /* 0x000fe20000000000 */
[----:B---3--:R-:W-:Y:S05]  /*4a30*/  EXIT ;  /* 0x000000000000794d */ /* 0x008fea0003800000 */
.L_x_8:
[----:B------:R-:W0:Y:S02]  /*4a40*/  SYNCS.PHASECHK.TRANS64.TRYWAIT P2, [UR15], R66 ;  /* 0x00000042ff0075a7 */ /* 0x000e24000804110f */
[----:B0-----:R-:W-:Y:S05]  /*4a50*/  @!P2 BRA `(.L_x_8) ;  /* 0xfffffffc00f8a947 */ /* 0x001fea000383ffff */
[----:B------:R-:W-:Y:S05]  /*4a60*/  BRA `(.L_x_16) ;  /* 0xffffffe400e47947 */ /* 0x000fea000383ffff */
.L_x_12:
[----:B------:R-:W1:Y:S02]  /*4a70*/  SYNCS.PHASECHK.TRANS64.TRYWAIT P0, [UR15], R4 ;  /* 0x00000004ff0075a7 */ /* 0x000e64000800110f */
[----:B-1----:R-:W-:Y:S05]  /*4a80*/  @!P0 BRA `(.L_x_12) ;  /* 0xfffffffc00f88947 */ /* 0x002fea000383ffff */
[----:B------:R-:W-:Y:S05]  /*4a90*/  BRA `(.L_x_11) ;  /* 0xfffffff000607947 */ /* 0x000fea000383ffff */
        .weak           $__internal_0_$__cuda_sm10x_tcgen05_guardrail_trap_col_being_dealloced_not_returned_by_alloc
        .type           $__internal_0_$__cuda_sm10x_tcgen05_guardrail_trap_col_being_dealloced_not_returned_by_alloc,@function
        .size           $__internal_0_$__cuda_sm10x_tcgen05_guardrail_trap_col_being_dealloced_not_returned_by_alloc,($__internal_1_$__cuda_sm10x_tcgen05_guardrail_trap_phase_invalid_during_alloc - $__internal_0_$__cuda_sm10x_tcgen05_guardrail_trap_col_being_dealloced_not_returned_by_alloc)
$__internal_0_$__cuda_sm10x_tcgen05_guardrail_trap_col_being_dealloced_not_returned_by_alloc:
[----:B------:R-:W-:Y:S05]  /*4aa0*/  BPT.TRAP 0x1 ;  /* 0x000000040000795c */ /* 0x000fea0000300000 */
[----:B------:R-:W-:-:S04]  /*4ab0*/  IMAD.MOV.U32 R3, RZ, RZ, 0x0 ;  /* 0x00000000ff037424 */ /* 0x000fc800078e00ff */
[----:B------:R-:W-:Y:S05]  /*4ac0*/  RET.REL.NODEC R2 `(matmul_kernel) ;  /* 0xffffffb4024c7950 */ /* 0x000fea0003c3ffff */
        .weak           $__internal_1_$__cuda_sm10x_tcgen05_guardrail_trap_phase_invalid_during_alloc
        .type           $__internal_1_$__cuda_sm10x_tcgen05_guardrail_trap_phase_invalid_during_alloc,@function
        .size           $__internal_1_$__cuda_sm10x_tcgen05_guardrail_trap_phase_invalid_during_alloc,($__internal_2_$__cuda_sm10x_tcgen05_guardrail_trap_unallocated_columns_being_dealloced - $__internal_1_$__cuda_sm10x_tcgen05_guardrail_trap_phase_invalid_during_alloc)
$__internal_1_$__cuda_sm10x_tcgen05_guardrail_trap_phase_invalid_during_alloc:
[----:B------:R-:W-:Y:S05]  /*4ad0*/  BPT.TRAP 0x1 ;  /* 0x000000040000795c */ /* 0x000fea0000300000 */
[----:B------:R-:W-:-:S04]  /*4ae0*/  IMAD.MOV.U32 R3, RZ, RZ, 0x0 ;  /* 0x00000000ff037424 */ /* 0x000fc800078e00ff */
[----:B------:R-:W-:Y:S05]  /*4af0*/  RET.REL.NODEC R2 `(matmul_kernel) ;  /* 0xffffffb402407950 */ /* 0x000fea0003c3ffff */
        .weak           $__internal_2_$__cuda_sm10x_tcgen05_guardrail_trap_unallocated_columns_being_dealloced
        .type           $__internal_2_$__cuda_sm10x_tcgen05_guardrail_trap_unallocated_columns_being_dealloced,@function
        .size           $__internal_2_$__cuda_sm10x_tcgen05_guardrail_trap_unallocated_columns_being_dealloced,(.L_x_20 - $__internal_2_$__cuda_sm10x_tcgen05_guardrail_trap_unallocated_columns_being_dealloced)
$__internal_2_$__cuda_sm10x_tcgen05_guardrail_trap_unallocated_columns_being_dealloced:
[----:B------:R-:W-:Y:S05]  /*4b00*/  BPT.TRAP 0x1 ;  /* 0x000000040000795c */ /* 0x000fea0000300000 */
[----:B------:R-:W-:-:S04]  /*4b10*/  IMAD.MOV.U32 R3, RZ, RZ, 0x0 ;  /* 0x00000000ff037424 */ /* 0x000fc800078e00ff */
[----:B------:R-:W-:Y:S05]  /*4b20*/  RET.REL.NODEC R2 `(matmul_kernel) ;  /* 0xffffffb402347950 */ /* 0x000fea0003c3ffff */
.L_x_17:
[----:B------:R-:W-:-:S00]  /*4b30*/  BRA `(.L_x_17) ;  /* 0xfffffffc00fc7947 */ /* 0x000fc0000383ffff */
[----:B------:R-:W-:-:S00]  /*4b40*/  NOP ;  /* 0x0000000000007918 */ /* 0x000fc00000000000 */
        /* <DEDUP_REMOVED lines=11> */
.L_x_20:


//--------------------- .nv.shared.matmul_kernel  --------------------------
	.section	.nv.shared.matmul_kernel,"aw",@nobits
	.sectionflags	@""
	.align	16
	.zero		1024


//--------------------- .nv.shared.reserved.0     --------------------------
	.section	.nv.shared.reserved.0,"aw",@nobits
	.align	8
	.weak		__nv_reservedSMEM_offset_0_alias
	.size		__nv_reservedSMEM_offset_0_alias, 0, 64
	.other		__nv_reservedSMEM_offset_0_alias,@"STO_CUDA_RESERVED_SHARED STV_DEFAULT"
__nv_reservedSMEM_offset_0_alias:
	.zero		0
.nv.shared.reserved.0:
	.zero		64
	.weak		__nv_reservedSMEM_allocation_phase
	.type		__nv_reservedSMEM_allocation_phase,@object
	.size		__nv_reservedSMEM_allocation_phase,(.L_0 - __nv_reservedSMEM_allocation_phase)
__nv_reservedSMEM_allocation_phase:
	.zero		1
.L_0:
	.zero		7
	.weak		__nv_reservedSMEM_devtool_atexit_pc
	.type		__nv_reservedSMEM_devtool_atexit_pc,@object
	.size		__nv_reservedSMEM_devtool_atexit_pc,(__nv_reservedSMEM_allocation_mask - __nv_reservedSMEM_devtool_atexit_pc)
__nv_reservedSMEM_devtool_atexit_pc:
	.zero		8
	.weak		__nv_reservedSMEM_allocation_mask
	.type		__nv_reservedSMEM_allocation_mask,@object
	.size		__nv_reservedSMEM_allocation_mask,(.L_2 - __nv_reservedSMEM_allocation_mask)
__nv_reservedSMEM_allocation_mask:
	.zero		4
.L_2:


//--------------------- .nv.constant0.matmul_kernel --------------------------
	.section	.nv.constant0.matmul_kernel,"a",@progbits
	.sectionflags	@""
	.align	4
.nv.constant0.matmul_kernel:
	.zero		976


//--------------------- SYMBOLS --------------------------

	.type		.nv.reservedSmem.offset0,@object
	.size		.nv.reservedSmem.offset0,0x4
	.type		.nv.reservedSmem.cap,@object
	.size		.nv.reservedSmem.cap,0x4
